	.target	sm_90a

	.elftype	@"ET_EXEC"


//--------------------- .note.nv.tkinfo           --------------------------
	.section	.note.nv.tkinfo,"",@"SHT_NOTE"
	.sectionflags	@"SHF_NOTE_NV_TKINFO"
	.tkinfo
        /*0018*/ 	.word	0x00000002
        /*0030*/ 	.string	""
        /*0030*/ 	.string	"ptxas"
        /*0030*/ 	.string	"Cuda compilation tools, release 13.0, V13.0.88"
        /*0030*/ 	.string	"Build cuda_13.0.r13.0/compiler.36424714_0"
        /*0030*/ 	.string	"-arch sm_90a -m 64 "



//--------------------- .note.nv.cuinfo           --------------------------
	.section	.note.nv.cuinfo,"",@"SHT_NOTE"
	.sectionflags	@"SHF_NOTE_NV_CUINFO"
        /*0018*/ 	.short	0x0002
        /*001a*/ 	.short	0x005a
        /*001c*/ 	.short	0x0082
	.zero		2


//--------------------- .nv.info                  --------------------------
	.section	.nv.info,"",@"SHT_CUDA_INFO"
	.align	4


	//----- nvinfo : EIATTR_REGCOUNT
	.align		4
        /*0000*/ 	.byte	0x04, 0x2f
        /*0002*/ 	.short	(.L_12 - .L_11)
	.align		4
.L_11:
        /*0004*/ 	.word	index@(_ZN7cutlass13device_kernelINS_4gemm6kernel13GemmUniversalIN4cute5tupleIJiiiiEEENS1_10collective13CollectiveMmaINS1_37MainloopSm90TmaGmmaWarpSpecializedFP8ILi5ENS5_IJNS4_1CILi1EEESB_SB_EEENS1_35KernelTmaWarpSpecializedCooperativeEEENS5_IJNSA_ILi256EEENSA_ILi64EEENSA_ILi128EEEEEENS_12float_e5m2_tENS5_IJlSB_lEEESJ_SK_NS4_8TiledMMAINS4_8MMA_AtomIJNS4_4SM904GMMA30MMA_64x64x32_F32E5M2E5M2_SS_TNILNSO_7ScaleInE1ELSQ_1EEEEEENS4_6LayoutINS5_IJNSA_ILi2EEESB_SB_EEENS5_IJSB_NSA_ILi0EEESW_EEEEENS5_IJNS4_10UnderscoreESZ_SZ_EEEEENS4_13SM90_TMA_LOADENS4_14ComposedLayoutINS4_7SwizzleILi3ELi4ELi3EEENS4_18smem_ptr_flag_bitsILi8EEENST_INS5_IJNSA_ILi8EEESH_EEENS5_IJSH_SB_EEEEEEEvNS4_8identityES12_S1C_vS1D_EENS_8epilogue10collective6detail29Sm90TmaWarpSpecializedAdapterINS1G_15DefaultEpilogueISJ_SK_SK_NS1F_6thread17LinearCombinationISJ_Li1EffLNS1K_9ScaleType4KindE0ELNS_15FloatRoundStyleE2ESJ_EENS1_15EpilogueDefaultEEEEEvvEEEEvNT_6ParamsE)
        /*0008*/ 	.word	0x000000a8


	//----- nvinfo : EIATTR_FRAME_SIZE
	.align		4
.L_12:
        /*000c*/ 	.byte	0x04, 0x11
        /*000e*/ 	.short	(.L_14 - .L_13)
	.align		4
.L_13:
        /*0010*/ 	.word	index@(_ZN7cutlass13device_kernelINS_4gemm6kernel13GemmUniversalIN4cute5tupleIJiiiiEEENS1_10collective13CollectiveMmaINS1_37MainloopSm90TmaGmmaWarpSpecializedFP8ILi5ENS5_IJNS4_1CILi1EEESB_SB_EEENS1_35KernelTmaWarpSpecializedCooperativeEEENS5_IJNSA_ILi256EEENSA_ILi64EEENSA_ILi128EEEEEENS_12float_e5m2_tENS5_IJlSB_lEEESJ_SK_NS4_8TiledMMAINS4_8MMA_AtomIJNS4_4SM904GMMA30MMA_64x64x32_F32E5M2E5M2_SS_TNILNSO_7ScaleInE1ELSQ_1EEEEEENS4_6LayoutINS5_IJNSA_ILi2EEESB_SB_EEENS5_IJSB_NSA_ILi0EEESW_EEEEENS5_IJNS4_10UnderscoreESZ_SZ_EEEEENS4_13SM90_TMA_LOADENS4_14ComposedLayoutINS4_7SwizzleILi3ELi4ELi3EEENS4_18smem_ptr_flag_bitsILi8EEENST_INS5_IJNSA_ILi8EEESH_EEENS5_IJSH_SB_EEEEEEEvNS4_8identityES12_S1C_vS1D_EENS_8epilogue10collective6detail29Sm90TmaWarpSpecializedAdapterINS1G_15DefaultEpilogueISJ_SK_SK_NS1F_6thread17LinearCombinationISJ_Li1EffLNS1K_9ScaleType4KindE0ELNS_15FloatRoundStyleE2ESJ_EENS1_15EpilogueDefaultEEEEEvvEEEEvNT_6ParamsE)
        /*0014*/ 	.word	0x00000000


	//----- nvinfo : EIATTR_MIN_STACK_SIZE
	.align		4
.L_14:
        /*0018*/ 	.byte	0x04, 0x12
        /*001a*/ 	.short	(.L_16 - .L_15)
	.align		4
.L_15:
        /*001c*/ 	.word	index@(_ZN7cutlass13device_kernelINS_4gemm6kernel13GemmUniversalIN4cute5tupleIJiiiiEEENS1_10collective13CollectiveMmaINS1_37MainloopSm90TmaGmmaWarpSpecializedFP8ILi5ENS5_IJNS4_1CILi1EEESB_SB_EEENS1_35KernelTmaWarpSpecializedCooperativeEEENS5_IJNSA_ILi256EEENSA_ILi64EEENSA_ILi128EEEEEENS_12float_e5m2_tENS5_IJlSB_lEEESJ_SK_NS4_8TiledMMAINS4_8MMA_AtomIJNS4_4SM904GMMA30MMA_64x64x32_F32E5M2E5M2_SS_TNILNSO_7ScaleInE1ELSQ_1EEEEEENS4_6LayoutINS5_IJNSA_ILi2EEESB_SB_EEENS5_IJSB_NSA_ILi0EEESW_EEEEENS5_IJNS4_10UnderscoreESZ_SZ_EEEEENS4_13SM90_TMA_LOADENS4_14ComposedLayoutINS4_7SwizzleILi3ELi4ELi3EEENS4_18smem_ptr_flag_bitsILi8EEENST_INS5_IJNSA_ILi8EEESH_EEENS5_IJSH_SB_EEEEEEEvNS4_8identityES12_S1C_vS1D_EENS_8epilogue10collective6detail29Sm90TmaWarpSpecializedAdapterINS1G_15DefaultEpilogueISJ_SK_SK_NS1F_6thread17LinearCombinationISJ_Li1EffLNS1K_9ScaleType4KindE0ELNS_15FloatRoundStyleE2ESJ_EENS1_15EpilogueDefaultEEEEEvvEEEEvNT_6ParamsE)
        /*0020*/ 	.word	0x00000000
.L_16:


//--------------------- .nv.compat                --------------------------
	.section	.nv.compat,"",@"SHT_CUDA_COMPAT_INFO"
	.align	4
        /*0000*/ 	.byte	0x02, 0x09, 0x01, 0x00, 0x02, 0x02, 0x04, 0x00, 0x02, 0x05, 0x05, 0x00, 0x03, 0x07, 0x01, 0x01
        /*0010*/ 	.byte	0x02, 0x03, 0x01, 0x00, 0x02, 0x06, 0x01, 0x00, 0x04, 0x0b, 0x08, 0x00, 0x00, 0x00, 0x00, 0x00
        /*0020*/ 	.byte	0x00, 0x00, 0x00, 0x00


//--------------------- .nv.info._ZN7cutlass13device_kernelINS_4gemm6kernel13GemmUniversalIN4cute5tupleIJiiiiEEENS1_10collective13CollectiveMmaINS1_37MainloopSm90TmaGmmaWarpSpecializedFP8ILi5ENS5_IJNS4_1CILi1EEESB_SB_EEENS1_35KernelTmaWarpSpecializedCooperativeEEENS5_IJNSA_ILi256EEENSA_ILi64EEENSA_ILi128EEEEEENS_12float_e5m2_tENS5_IJlSB_lEEESJ_SK_NS4_8TiledMMAINS4_8MMA_AtomIJNS4_4SM904GMMA30MMA_64x64x32_F32E5M2E5M2_SS_TNILNSO_7ScaleInE1ELSQ_1EEEEEENS4_6LayoutINS5_IJNSA_ILi2EEESB_SB_EEENS5_IJSB_NSA_ILi0EEESW_EEEEENS5_IJNS4_10UnderscoreESZ_SZ_EEEEENS4_13SM90_TMA_LOADENS4_14ComposedLayoutINS4_7SwizzleILi3ELi4ELi3EEENS4_18smem_ptr_flag_bitsILi8EEENST_INS5_IJNSA_ILi8EEESH_EEENS5_IJSH_SB_EEEEEEEvNS4_8identityES12_S1C_vS1D_EENS_8epilogue10collective6detail29Sm90TmaWarpSpecializedAdapterINS1G_15DefaultEpilogueISJ_SK_SK_NS1F_6thread17LinearCombinationISJ_Li1EffLNS1K_9ScaleType4KindE0ELNS_15FloatRoundStyleE2ESJ_EENS1_15EpilogueDefaultEEEEEvvEEEEvNT_6ParamsE --------------------------
	.section	.nv.info._ZN7cutlass13device_kernelINS_4gemm6kernel13GemmUniversalIN4cute5tupleIJiiiiEEENS1_10collective13CollectiveMmaINS1_37MainloopSm90TmaGmmaWarpSpecializedFP8ILi5ENS5_IJNS4_1CILi1EEESB_SB_EEENS1_35KernelTmaWarpSpecializedCooperativeEEENS5_IJNSA_ILi256EEENSA_ILi64EEENSA_ILi128EEEEEENS_12float_e5m2_tENS5_IJlSB_lEEESJ_SK_NS4_8TiledMMAINS4_8MMA_AtomIJNS4_4SM904GMMA30MMA_64x64x32_F32E5M2E5M2_SS_TNILNSO_7ScaleInE1ELSQ_1EEEEEENS4_6LayoutINS5_IJNSA_ILi2EEESB_SB_EEENS5_IJSB_NSA_ILi0EEESW_EEEEENS5_IJNS4_10UnderscoreESZ_SZ_EEEEENS4_13SM90_TMA_LOADENS4_14ComposedLayoutINS4_7SwizzleILi3ELi4ELi3EEENS4_18smem_ptr_flag_bitsILi8EEENST_INS5_IJNSA_ILi8EEESH_EEENS5_IJSH_SB_EEEEEEEvNS4_8identityES12_S1C_vS1D_EENS_8epilogue10collective6detail29Sm90TmaWarpSpecializedAdapterINS1G_15DefaultEpilogueISJ_SK_SK_NS1F_6thread17LinearCombinationISJ_Li1EffLNS1K_9ScaleType4KindE0ELNS_15FloatRoundStyleE2ESJ_EENS1_15EpilogueDefaultEEEEEvvEEEEvNT_6ParamsE,"",@"SHT_CUDA_INFO"
	.sectionflags	@""
	.align	4


	//----- nvinfo : EIATTR_CUDA_API_VERSION
	.align		4
        /*0000*/ 	.byte	0x04, 0x37
        /*0002*/ 	.short	(.L_18 - .L_17)
.L_17:
        /*0004*/ 	.word	0x00000082


	//----- nvinfo : EIATTR_KPARAM_INFO
	.align		4
.L_18:
        /*0008*/ 	.byte	0x04, 0x17
        /*000a*/ 	.short	(.L_20 - .L_19)
.L_19:
        /*000c*/ 	.word	0x00000000
        /*0010*/ 	.short	0x0000
        /*0012*/ 	.short	0x0070
        /*0014*/ 	.byte	0x00, 0xf0, 0x01, 0x10


	//----- nvinfo : EIATTR_SPARSE_MMA_MASK
	.align		4
.L_20:
        /*0018*/ 	.byte	0x03, 0x50
        /*001a*/ 	.short	0x0000


	//----- nvinfo : EIATTR_MAXREG_COUNT
	.align		4
        /*001c*/ 	.byte	0x03, 0x1b
        /*001e*/ 	.short	0x00a8


	//----- nvinfo : EIATTR_NUM_BARRIERS
	.align		4
        /*0020*/ 	.byte	0x02, 0x4c
        /*0022*/ 	.byte	0x01
	.zero		1


	//----- nvinfo : EIATTR_MERCURY_ISA_VERSION
	.align		4
        /*0024*/ 	.byte	0x03, 0x5f
        /*0026*/ 	.short	0x0101


	//----- nvinfo : EIATTR_INT_WARP_WIDE_INSTR_OFFSETS
	.align		4
        /*0028*/ 	.byte	0x04, 0x31
        /*002a*/ 	.short	(.L_22 - .L_21)


	//   ....[0]....
.L_21:
        /*002c*/ 	.word	0x000003f0


	//   ....[1]....
        /*0030*/ 	.word	0x00000400


	//   ....[2]....
        /*0034*/ 	.word	0x000004f0


	//----- nvinfo : EIATTR_COOP_GROUP_MASK_REGIDS
	.align		4
.L_22:
        /*0038*/ 	.byte	0x04, 0x29
        /*003a*/ 	.short	(.L_24 - .L_23)


	//   ....[0]....
.L_23:
        /*003c*/ 	.word	0xffffffff


	//   ....[1]....
        /*0040*/ 	.word	0xffffffff


	//   ....[2]....
        /*0044*/ 	.word	0xffffffff


	//   ....[3]....
        /*0048*/ 	.word	0xffffffff


	//   ....[4]....
        /*004c*/ 	.word	0xffffffff


	//----- nvinfo : EIATTR_COOP_GROUP_INSTR_OFFSETS
	.align		4
.L_24:
        /*0050*/ 	.byte	0x04, 0x28
        /*0052*/ 	.short	(.L_26 - .L_25)


	//   ....[0]....
.L_25:
        /*0054*/ 	.word	0x00000060


	//   ....[1]....
        /*0058*/ 	.word	0x00000070


	//   ....[2]....
        /*005c*/ 	.word	0x00000130


	//   ....[3]....
        /*0060*/ 	.word	0x000002e0


	//   ....[4]....
        /*0064*/ 	.word	0x00000fe0


	//----- nvinfo : EIATTR_REG_RECONFIG
	.align		4
.L_26:
        /*0068*/ 	.byte	0x01, 0x54
	.zero		2


	//----- nvinfo : EIATTR_MBARRIER_INSTR_OFFSETS
	.align		4
        /*006c*/ 	.byte	0x04, 0x39
        /*006e*/ 	.short	(.L_28 - .L_27)


	//   ....[0]....
.L_27:
        /*0070*/ 	.word	0x00000230
        /*0074*/ 	.word	0x000000ff
        /*0078*/ 	.word	0x00000000
        /*007c*/ 	.short	0x0100
        /*007e*/ 	.byte	0x08
	.zero		1


	//   ....[1]....
        /*0080*/ 	.word	0x00000240
        /*0084*/ 	.word	0x000000ff
        /*0088*/ 	.word	0x00000028
        /*008c*/ 	.short	0x0100
        /*008e*/ 	.byte	0x08
	.zero		1


	//   ....[2]....
        /*0090*/ 	.word	0x00000250
        /*0094*/ 	.word	0x000000ff
        /*0098*/ 	.word	0x00000008
        /*009c*/ 	.short	0x0100
        /*009e*/ 	.byte	0x08
	.zero		1


	//   ....[3]....
        /*00a0*/ 	.word	0x00000260
        /*00a4*/ 	.word	0x000000ff
        /*00a8*/ 	.word	0x00000030
        /*00ac*/ 	.short	0x0100
        /*00ae*/ 	.byte	0x08
	.zero		1


	//   ....[4]....
        /*00b0*/ 	.word	0x00000270
        /*00b4*/ 	.word	0x000000ff
        /*00b8*/ 	.word	0x00000010
        /*00bc*/ 	.short	0x0100
        /*00be*/ 	.byte	0x08
	.zero		1


	//   ....[5]....
        /*00c0*/ 	.word	0x00000280
        /*00c4*/ 	.word	0x000000ff
        /*00c8*/ 	.word	0x00000038
        /*00cc*/ 	.short	0x0100
        /*00ce*/ 	.byte	0x08
	.zero		1


	//   ....[6]....
        /*00d0*/ 	.word	0x00000290
        /*00d4*/ 	.word	0x000000ff
        /*00d8*/ 	.word	0x00000018
        /*00dc*/ 	.short	0x0100
        /*00de*/ 	.byte	0x08
	.zero		1


	//   ....[7]....
        /*00e0*/ 	.word	0x000002a0
        /*00e4*/ 	.word	0x000000ff
        /*00e8*/ 	.word	0x00000040
        /*00ec*/ 	.short	0x0100
        /*00ee*/ 	.byte	0x08
	.zero		1


	//   ....[8]....
        /*00f0*/ 	.word	0x000002b0
        /*00f4*/ 	.word	0x000000ff
        /*00f8*/ 	.word	0x00000020
        /*00fc*/ 	.short	0x0100
        /*00fe*/ 	.byte	0x08
	.zero		1


	//   ....[9]....
        /*0100*/ 	.word	0x000002c0
        /*0104*/ 	.word	0x000000ff
        /*0108*/ 	.word	0x00000048
        /*010c*/ 	.short	0x0100
        /*010e*/ 	.byte	0x08
	.zero		1


	//   ....[10]....
        /*0110*/ 	.word	0x00000540
        /*0114*/ 	.word	0x000000ff
        /*0118*/ 	.word	0x00000060
        /*011c*/ 	.short	0x0100
        /*011e*/ 	.byte	0x06
	.zero		1


	//   ....[11]....
        /*0120*/ 	.word	0x000005a0
        /*0124*/ 	.word	0x000000ff
        /*0128*/ 	.word	0x00000068
        /*012c*/ 	.short	0x0100
        /*012e*/ 	.byte	0x06
	.zero		1


	//   ....[12]....
        /*0130*/ 	.word	0x00001510
        /*0134*/ 	.word	0x000000ff
        /*0138*/ 	.word	0x00000000
        /*013c*/ 	.short	0x010a
        /*013e*/ 	.byte	0x06
	.zero		1


	//   ....[13]....
        /*0140*/ 	.word	0x00001550
        /*0144*/ 	.word	0x000000ff
        /*0148*/ 	.word	0x00000000
        /*014c*/ 	.short	0x010a
        /*014e*/ 	.byte	0x06
	.zero		1


	//   ....[14]....
        /*0150*/ 	.word	0x00002040
        /*0154*/ 	.word	0x000000ff
        /*0158*/ 	.word	0x00000000
        /*015c*/ 	.short	0x010a
        /*015e*/ 	.byte	0x0e
	.zero		1


	//   ....[15]....
        /*0160*/ 	.word	0x00002080
        /*0164*/ 	.word	0x000000ff
        /*0168*/ 	.word	0x00000000
        /*016c*/ 	.short	0x010a
        /*016e*/ 	.byte	0x0e
	.zero		1


	//   ....[16]....
        /*0170*/ 	.word	0x00002870
        /*0174*/ 	.word	0x000000ff
        /*0178*/ 	.word	0x00000000
        /*017c*/ 	.short	0x0101
        /*017e*/ 	.byte	0x08
	.zero		1


	//   ....[17]....
        /*0180*/ 	.word	0x00002ec0
        /*0184*/ 	.word	0x000000ff
        /*0188*/ 	.word	0x00000000
        /*018c*/ 	.short	0x0101
        /*018e*/ 	.byte	0x08
	.zero		1


	//   ....[18]....
        /*0190*/ 	.word	0x000089d0
        /*0194*/ 	.word	0x00000013
        /*0198*/ 	.word	0x00000028
        /*019c*/ 	.short	0x010a
        /*019e*/ 	.byte	0x3f
	.zero		1


	//   ....[19]....
        /*01a0*/ 	.word	0x00008d70
        /*01a4*/ 	.word	0x00000008
        /*01a8*/ 	.word	0x00000068
        /*01ac*/ 	.short	0x0101
        /*01ae*/ 	.byte	0x3f
	.zero		1


	//   ....[20]....
        /*01b0*/ 	.word	0x00009480
        /*01b4*/ 	.word	0x00000006
        /*01b8*/ 	.word	0x00000000
        /*01bc*/ 	.short	0x010a
        /*01be*/ 	.byte	0x3f
	.zero		1


	//   ....[21]....
        /*01c0*/ 	.word	0x00009500
        /*01c4*/ 	.word	0x00000007
        /*01c8*/ 	.word	0x00000000
        /*01cc*/ 	.short	0x010a
        /*01ce*/ 	.byte	0x3f
	.zero		1


	//   ....[22]....
        /*01d0*/ 	.word	0x00009590
        /*01d4*/ 	.word	0x0000000a
        /*01d8*/ 	.word	0x00000000
        /*01dc*/ 	.short	0x010a
        /*01de*/ 	.byte	0x3f
	.zero		1


	//   ....[23]....
        /*01e0*/ 	.word	0x00009620
        /*01e4*/ 	.word	0x0000000b
        /*01e8*/ 	.word	0x00000000
        /*01ec*/ 	.short	0x010a
        /*01ee*/ 	.byte	0x3f
	.zero		1


	//   ....[24]....
        /*01f0*/ 	.word	0x000096b0
        /*01f4*/ 	.word	0x00000003
        /*01f8*/ 	.word	0x00000000
        /*01fc*/ 	.short	0x010a
        /*01fe*/ 	.byte	0x3f
	.zero		1


	//   ....[25]....
        /*0200*/ 	.word	0x00009720
        /*0204*/ 	.word	0x0000000b
        /*0208*/ 	.word	0x00000000
        /*020c*/ 	.short	0x010a
        /*020e*/ 	.byte	0x3f
	.zero		1


	//   ....[26]....
        /*0210*/ 	.word	0x00009780
        /*0214*/ 	.word	0x0000000c
        /*0218*/ 	.word	0x00000000
        /*021c*/ 	.short	0x010a
        /*021e*/ 	.byte	0x3f
	.zero		1


	//   ....[27]....
        /*0220*/ 	.word	0x00009850
        /*0224*/ 	.word	0x00000013
        /*0228*/ 	.word	0x00000028
        /*022c*/ 	.short	0x010a
        /*022e*/ 	.byte	0x3f
	.zero		1


	//   ....[28]....
        /*0230*/ 	.word	0x00009930
        /*0234*/ 	.word	0x00000006
        /*0238*/ 	.word	0x00000000
        /*023c*/ 	.short	0x010a
        /*023e*/ 	.byte	0x3f
	.zero		1


	//   ....[29]....
        /*0240*/ 	.word	0x00009980
        /*0244*/ 	.word	0x00000007
        /*0248*/ 	.word	0x00000000
        /*024c*/ 	.short	0x010a
        /*024e*/ 	.byte	0x3f
	.zero		1


	//   ....[30]....
        /*0250*/ 	.word	0x000099d0
        /*0254*/ 	.word	0x0000000a
        /*0258*/ 	.word	0x00000000
        /*025c*/ 	.short	0x010a
        /*025e*/ 	.byte	0x3f
	.zero		1


	//   ....[31]....
        /*0260*/ 	.word	0x00009a20
        /*0264*/ 	.word	0x0000000b
        /*0268*/ 	.word	0x00000000
        /*026c*/ 	.short	0x010a
        /*026e*/ 	.byte	0x3f
	.zero		1


	//----- nvinfo : EIATTR_NUM_MBARRIERS
	.align		4
.L_28:
        /*0270*/ 	.byte	0x03, 0x38
        /*0272*/ 	.short	0x000c


	//----- nvinfo : EIATTR_EXIT_INSTR_OFFSETS
	.align		4
        /*0274*/ 	.byte	0x04, 0x1c
        /*0276*/ 	.short	(.L_30 - .L_29)


	//   ....[0]....
.L_29:
        /*0278*/ 	.word	0x000005f0


	//   ....[1]....
        /*027c*/ 	.word	0x00000eb0


	//   ....[2]....
        /*0280*/ 	.word	0x00008040


	//   ....[3]....
        /*0284*/ 	.word	0x00008670


	//   ....[4]....
        /*0288*/ 	.word	0x00009700


	//----- nvinfo : EIATTR_MAX_THREADS
	.align		4
.L_30:
        /*028c*/ 	.byte	0x04, 0x05
        /*028e*/ 	.short	(.L_32 - .L_31)
.L_31:
        /*0290*/ 	.word	0x00000180
        /*0294*/ 	.word	0x00000001
        /*0298*/ 	.word	0x00000001


	//----- nvinfo : EIATTR_CRS_STACK_SIZE
	.align		4
.L_32:
        /*029c*/ 	.byte	0x04, 0x1e
        /*029e*/ 	.short	(.L_34 - .L_33)
.L_33:
        /*02a0*/ 	.word	0x00000000


	//----- nvinfo : EIATTR_CBANK_PARAM_SIZE
	.align		4
.L_34:
        /*02a4*/ 	.byte	0x03, 0x19
        /*02a6*/ 	.short	0x0470


	//----- nvinfo : EIATTR_PARAM_CBANK
	.align		4
        /*02a8*/ 	.byte	0x04, 0x0a
        /*02aa*/ 	.short	(.L_36 - .L_35)
	.align		4
.L_35:
        /*02ac*/ 	.word	index@(.nv.constant0._ZN7cutlass13device_kernelINS_4gemm6kernel13GemmUniversalIN4cute5tupleIJiiiiEEENS1_10collective13CollectiveMmaINS1_37MainloopSm90TmaGmmaWarpSpecializedFP8ILi5ENS5_IJNS4_1CILi1EEESB_SB_EEENS1_35KernelTmaWarpSpecializedCooperativeEEENS5_IJNSA_ILi256EEENSA_ILi64EEENSA_ILi128EEEEEENS_12float_e5m2_tENS5_IJlSB_lEEESJ_SK_NS4_8TiledMMAINS4_8MMA_AtomIJNS4_4SM904GMMA30MMA_64x64x32_F32E5M2E5M2_SS_TNILNSO_7ScaleInE1ELSQ_1EEEEEENS4_6LayoutINS5_IJNSA_ILi2EEESB_SB_EEENS5_IJSB_NSA_ILi0EEESW_EEEEENS5_IJNS4_10UnderscoreESZ_SZ_EEEEENS4_13SM90_TMA_LOADENS4_14ComposedLayoutINS4_7SwizzleILi3ELi4ELi3EEENS4_18smem_ptr_flag_bitsILi8EEENST_INS5_IJNSA_ILi8EEESH_EEENS5_IJSH_SB_EEEEEEEvNS4_8identityES12_S1C_vS1D_EENS_8epilogue10collective6detail29Sm90TmaWarpSpecializedAdapterINS1G_15DefaultEpilogueISJ_SK_SK_NS1F_6thread17LinearCombinationISJ_Li1EffLNS1K_9ScaleType4KindE0ELNS_15FloatRoundStyleE2ESJ_EENS1_15EpilogueDefaultEEEEEvvEEEEvNT_6ParamsE)
        /*02b0*/ 	.short	0x0210
        /*02b2*/ 	.short	0x0470


	//----- nvinfo : EIATTR_SW_WAR
	.align		4
.L_36:
        /*02b4*/ 	.byte	0x04, 0x36
        /*02b6*/ 	.short	(.L_38 - .L_37)
.L_37:
        /*02b8*/ 	.word	0x00000008
.L_38:


//--------------------- .nv.callgraph             --------------------------
	.section	.nv.callgraph,"",@"SHT_CUDA_CALLGRAPH"
	.align	4
	.sectionentsize	8
	.align		4
        /*0000*/ 	.word	0x00000000
	.align		4
        /*0004*/ 	.word	0xffffffff
	.align		4
        /*0008*/ 	.word	0x00000000
	.align		4
        /*000c*/ 	.word	0xfffffffe
	.align		4
        /*0010*/ 	.word	0x00000000
	.align		4
        /*0014*/ 	.word	0xfffffffd
	.align		4
        /*0018*/ 	.word	0x00000000
	.align		4
        /*001c*/ 	.word	0xfffffffc


//--------------------- .nv.constant4             --------------------------
	.section	.nv.constant4,"a",@progbits
	.align	8
	.align		8
.nv.constant4:
        /*0000*/ 	.dword	_ZN40_INTERNAL_c628b5f6_4_k_cu_8f251f53_235874cuda3std3__45__cpo5beginE
	.align		8
        /*0008*/ 	.dword	_ZN40_INTERNAL_c628b5f6_4_k_cu_8f251f53_235874cuda3std3__45__cpo3endE
	.align		8
        /*0010*/ 	.dword	_ZN40_INTERNAL_c628b5f6_4_k_cu_8f251f53_235874cuda3std3__45__cpo6cbeginE
	.align		8
        /*0018*/ 	.dword	_ZN40_INTERNAL_c628b5f6_4_k_cu_8f251f53_235874cuda3std3__45__cpo4cendE
	.align		8
        /*0020*/ 	.dword	_ZN40_INTERNAL_c628b5f6_4_k_cu_8f251f53_235874cuda3std3__442_GLOBAL__N__c628b5f6_4_k_cu_8f251f53_235876ignoreE
	.align		8
        /*0028*/ 	.dword	_ZN40_INTERNAL_c628b5f6_4_k_cu_8f251f53_235874cuda3std3__419piecewise_constructE
	.align		8
        /*0030*/ 	.dword	_ZN40_INTERNAL_c628b5f6_4_k_cu_8f251f53_235874cuda3std3__48in_placeE
	.align		8
        /*0038*/ 	.dword	_ZN40_INTERNAL_c628b5f6_4_k_cu_8f251f53_235874cuda3std6ranges3__45__cpo4swapE
	.align		8
        /*0040*/ 	.dword	_ZN40_INTERNAL_c628b5f6_4_k_cu_8f251f53_235874cuda3std6ranges3__45__cpo9iter_moveE
	.align		8
        /*0048*/ 	.dword	_ZN40_INTERNAL_c628b5f6_4_k_cu_8f251f53_235874cute7productE
	.align		8
        /*0050*/ 	.dword	_ZN40_INTERNAL_c628b5f6_4_k_cu_8f251f53_235874cute1_E


//--------------------- .text._ZN7cutlass13device_kernelINS_4gemm6kernel13GemmUniversalIN4cute5tupleIJiiiiEEENS1_10collective13CollectiveMmaINS1_37MainloopSm90TmaGmmaWarpSpecializedFP8ILi5ENS5_IJNS4_1CILi1EEESB_SB_EEENS1_35KernelTmaWarpSpecializedCooperativeEEENS5_IJNSA_ILi256EEENSA_ILi64EEENSA_ILi128EEEEEENS_12float_e5m2_tENS5_IJlSB_lEEESJ_SK_NS4_8TiledMMAINS4_8MMA_AtomIJNS4_4SM904GMMA30MMA_64x64x32_F32E5M2E5M2_SS_TNILNSO_7ScaleInE1ELSQ_1EEEEEENS4_6LayoutINS5_IJNSA_ILi2EEESB_SB_EEENS5_IJSB_NSA_ILi0EEESW_EEEEENS5_IJNS4_10UnderscoreESZ_SZ_EEEEENS4_13SM90_TMA_LOADENS4_14ComposedLayoutINS4_7SwizzleILi3ELi4ELi3EEENS4_18smem_ptr_flag_bitsILi8EEENST_INS5_IJNSA_ILi8EEESH_EEENS5_IJSH_SB_EEEEEEEvNS4_8identityES12_S1C_vS1D_EENS_8epilogue10collective6detail29Sm90TmaWarpSpecializedAdapterINS1G_15DefaultEpilogueISJ_SK_SK_NS1F_6thread17LinearCombinationISJ_Li1EffLNS1K_9ScaleType4KindE0ELNS_15FloatRoundStyleE2ESJ_EENS1_15EpilogueDefaultEEEEEvvEEEEvNT_6ParamsE --------------------------
	.section	.text._ZN7cutlass13device_kernelINS_4gemm6kernel13GemmUniversalIN4cute5tupleIJiiiiEEENS1_10collective13CollectiveMmaINS1_37MainloopSm90TmaGmmaWarpSpecializedFP8ILi5ENS5_IJNS4_1CILi1EEESB_SB_EEENS1_35KernelTmaWarpSpecializedCooperativeEEENS5_IJNSA_ILi256EEENSA_ILi64EEENSA_ILi128EEEEEENS_12float_e5m2_tENS5_IJlSB_lEEESJ_SK_NS4_8TiledMMAINS4_8MMA_AtomIJNS4_4SM904GMMA30MMA_64x64x32_F32E5M2E5M2_SS_TNILNSO_7ScaleInE1ELSQ_1EEEEEENS4_6LayoutINS5_IJNSA_ILi2EEESB_SB_EEENS5_IJSB_NSA_ILi0EEESW_EEEEENS5_IJNS4_10UnderscoreESZ_SZ_EEEEENS4_13SM90_TMA_LOADENS4_14ComposedLayoutINS4_7SwizzleILi3ELi4ELi3EEENS4_18smem_ptr_flag_bitsILi8EEENST_INS5_IJNSA_ILi8EEESH_EEENS5_IJSH_SB_EEEEEEEvNS4_8identityES12_S1C_vS1D_EENS_8epilogue10collective6detail29Sm90TmaWarpSpecializedAdapterINS1G_15DefaultEpilogueISJ_SK_SK_NS1F_6thread17LinearCombinationISJ_Li1EffLNS1K_9ScaleType4KindE0ELNS_15FloatRoundStyleE2ESJ_EENS1_15EpilogueDefaultEEEEEvvEEEEvNT_6ParamsE,"ax",@progbits
	.align	128
.text._ZN7cutlass13device_kernelINS_4gemm6kernel13GemmUniversalIN4cute5tupleIJiiiiEEENS1_10collective13CollectiveMmaINS1_37MainloopSm90TmaGmmaWarpSpecializedFP8ILi5ENS5_IJNS4_1CILi1EEESB_SB_EEENS1_35KernelTmaWarpSpecializedCooperativeEEENS5_IJNSA_ILi256EEENSA_ILi64EEENSA_ILi128EEEEEENS_12float_e5m2_tENS5_IJlSB_lEEESJ_SK_NS4_8TiledMMAINS4_8MMA_AtomIJNS4_4SM904GMMA30MMA_64x64x32_F32E5M2E5M2_SS_TNILNSO_7ScaleInE1ELSQ_1EEEEEENS4_6LayoutINS5_IJNSA_ILi2EEESB_SB_EEENS5_IJSB_NSA_ILi0EEESW_EEEEENS5_IJNS4_10UnderscoreESZ_SZ_EEEEENS4_13SM90_TMA_LOADENS4_14ComposedLayoutINS4_7SwizzleILi3ELi4ELi3EEENS4_18smem_ptr_flag_bitsILi8EEENST_INS5_IJNSA_ILi8EEESH_EEENS5_IJSH_SB_EEEEEEEvNS4_8identityES12_S1C_vS1D_EENS_8epilogue10collective6detail29Sm90TmaWarpSpecializedAdapterINS1G_15DefaultEpilogueISJ_SK_SK_NS1F_6thread17LinearCombinationISJ_Li1EffLNS1K_9ScaleType4KindE0ELNS_15FloatRoundStyleE2ESJ_EENS1_15EpilogueDefaultEEEEEvvEEEEvNT_6ParamsE:
        .type           _ZN7cutlass13device_kernelINS_4gemm6kernel13GemmUniversalIN4cute5tupleIJiiiiEEENS1_10collective13CollectiveMmaINS1_37MainloopSm90TmaGmmaWarpSpecializedFP8ILi5ENS5_IJNS4_1CILi1EEESB_SB_EEENS1_35KernelTmaWarpSpecializedCooperativeEEENS5_IJNSA_ILi256EEENSA_ILi64EEENSA_ILi128EEEEEENS_12float_e5m2_tENS5_IJlSB_lEEESJ_SK_NS4_8TiledMMAINS4_8MMA_AtomIJNS4_4SM904GMMA30MMA_64x64x32_F32E5M2E5M2_SS_TNILNSO_7ScaleInE1ELSQ_1EEEEEENS4_6LayoutINS5_IJNSA_ILi2EEESB_SB_EEENS5_IJSB_NSA_ILi0EEESW_EEEEENS5_IJNS4_10UnderscoreESZ_SZ_EEEEENS4_13SM90_TMA_LOADENS4_14ComposedLayoutINS4_7SwizzleILi3ELi4ELi3EEENS4_18smem_ptr_flag_bitsILi8EEENST_INS5_IJNSA_ILi8EEESH_EEENS5_IJSH_SB_EEEEEEEvNS4_8identityES12_S1C_vS1D_EENS_8epilogue10collective6detail29Sm90TmaWarpSpecializedAdapterINS1G_15DefaultEpilogueISJ_SK_SK_NS1F_6thread17LinearCombinationISJ_Li1EffLNS1K_9ScaleType4KindE0ELNS_15FloatRoundStyleE2ESJ_EENS1_15EpilogueDefaultEEEEEvvEEEEvNT_6ParamsE,@function
        .size           _ZN7cutlass13device_kernelINS_4gemm6kernel13GemmUniversalIN4cute5tupleIJiiiiEEENS1_10collective13CollectiveMmaINS1_37MainloopSm90TmaGmmaWarpSpecializedFP8ILi5ENS5_IJNS4_1CILi1EEESB_SB_EEENS1_35KernelTmaWarpSpecializedCooperativeEEENS5_IJNSA_ILi256EEENSA_ILi64EEENSA_ILi128EEEEEENS_12float_e5m2_tENS5_IJlSB_lEEESJ_SK_NS4_8TiledMMAINS4_8MMA_AtomIJNS4_4SM904GMMA30MMA_64x64x32_F32E5M2E5M2_SS_TNILNSO_7ScaleInE1ELSQ_1EEEEEENS4_6LayoutINS5_IJNSA_ILi2EEESB_SB_EEENS5_IJSB_NSA_ILi0EEESW_EEEEENS5_IJNS4_10UnderscoreESZ_SZ_EEEEENS4_13SM90_TMA_LOADENS4_14ComposedLayoutINS4_7SwizzleILi3ELi4ELi3EEENS4_18smem_ptr_flag_bitsILi8EEENST_INS5_IJNSA_ILi8EEESH_EEENS5_IJSH_SB_EEEEEEEvNS4_8identityES12_S1C_vS1D_EENS_8epilogue10collective6detail29Sm90TmaWarpSpecializedAdapterINS1G_15DefaultEpilogueISJ_SK_SK_NS1F_6thread17LinearCombinationISJ_Li1EffLNS1K_9ScaleType4KindE0ELNS_15FloatRoundStyleE2ESJ_EENS1_15EpilogueDefaultEEEEEvvEEEEvNT_6ParamsE,(.L_x_203 - _ZN7cutlass13device_kernelINS_4gemm6kernel13GemmUniversalIN4cute5tupleIJiiiiEEENS1_10collective13CollectiveMmaINS1_37MainloopSm90TmaGmmaWarpSpecializedFP8ILi5ENS5_IJNS4_1CILi1EEESB_SB_EEENS1_35KernelTmaWarpSpecializedCooperativeEEENS5_IJNSA_ILi256EEENSA_ILi64EEENSA_ILi128EEEEEENS_12float_e5m2_tENS5_IJlSB_lEEESJ_SK_NS4_8TiledMMAINS4_8MMA_AtomIJNS4_4SM904GMMA30MMA_64x64x32_F32E5M2E5M2_SS_TNILNSO_7ScaleInE1ELSQ_1EEEEEENS4_6LayoutINS5_IJNSA_ILi2EEESB_SB_EEENS5_IJSB_NSA_ILi0EEESW_EEEEENS5_IJNS4_10UnderscoreESZ_SZ_EEEEENS4_13SM90_TMA_LOADENS4_14ComposedLayoutINS4_7SwizzleILi3ELi4ELi3EEENS4_18smem_ptr_flag_bitsILi8EEENST_INS5_IJNSA_ILi8EEESH_EEENS5_IJSH_SB_EEEEEEEvNS4_8identityES12_S1C_vS1D_EENS_8epilogue10collective6detail29Sm90TmaWarpSpecializedAdapterINS1G_15DefaultEpilogueISJ_SK_SK_NS1F_6thread17LinearCombinationISJ_Li1EffLNS1K_9ScaleType4KindE0ELNS_15FloatRoundStyleE2ESJ_EENS1_15EpilogueDefaultEEEEEvvEEEEvNT_6ParamsE)
        .other          _ZN7cutlass13device_kernelINS_4gemm6kernel13GemmUniversalIN4cute5tupleIJiiiiEEENS1_10collective13CollectiveMmaINS1_37MainloopSm90TmaGmmaWarpSpecializedFP8ILi5ENS5_IJNS4_1CILi1EEESB_SB_EEENS1_35KernelTmaWarpSpecializedCooperativeEEENS5_IJNSA_ILi256EEENSA_ILi64EEENSA_ILi128EEEEEENS_12float_e5m2_tENS5_IJlSB_lEEESJ_SK_NS4_8TiledMMAINS4_8MMA_AtomIJNS4_4SM904GMMA30MMA_64x64x32_F32E5M2E5M2_SS_TNILNSO_7ScaleInE1ELSQ_1EEEEEENS4_6LayoutINS5_IJNSA_ILi2EEESB_SB_EEENS5_IJSB_NSA_ILi0EEESW_EEEEENS5_IJNS4_10UnderscoreESZ_SZ_EEEEENS4_13SM90_TMA_LOADENS4_14ComposedLayoutINS4_7SwizzleILi3ELi4ELi3EEENS4_18smem_ptr_flag_bitsILi8EEENST_INS5_IJNSA_ILi8EEESH_EEENS5_IJSH_SB_EEEEEEEvNS4_8identityES12_S1C_vS1D_EENS_8epilogue10collective6detail29Sm90TmaWarpSpecializedAdapterINS1G_15DefaultEpilogueISJ_SK_SK_NS1F_6thread17LinearCombinationISJ_Li1EffLNS1K_9ScaleType4KindE0ELNS_15FloatRoundStyleE2ESJ_EENS1_15EpilogueDefaultEEEEEvvEEEEvNT_6ParamsE,@"STO_CUDA_ENTRY STV_DEFAULT"
_ZN7cutlass13device_kernelINS_4gemm6kernel13GemmUniversalIN4cute5tupleIJiiiiEEENS1_10collective13CollectiveMmaINS1_37MainloopSm90TmaGmmaWarpSpecializedFP8ILi5ENS5_IJNS4_1CILi1EEESB_SB_EEENS1_35KernelTmaWarpSpecializedCooperativeEEENS5_IJNSA_ILi256EEENSA_ILi64EEENSA_ILi128EEEEEENS_12float_e5m2_tENS5_IJlSB_lEEESJ_SK_NS4_8TiledMMAINS4_8MMA_AtomIJNS4_4SM904GMMA30MMA_64x64x32_F32E5M2E5M2_SS_TNILNSO_7ScaleInE1ELSQ_1EEEEEENS4_6LayoutINS5_IJNSA_ILi2EEESB_SB_EEENS5_IJSB_NSA_ILi0EEESW_EEEEENS5_IJNS4_10UnderscoreESZ_SZ_EEEEENS4_13SM90_TMA_LOADENS4_14ComposedLayoutINS4_7SwizzleILi3ELi4ELi3EEENS4_18smem_ptr_flag_bitsILi8EEENST_INS5_IJNSA_ILi8EEESH_EEENS5_IJSH_SB_EEEEEEEvNS4_8identityES12_S1C_vS1D_EENS_8epilogue10collective6detail29Sm90TmaWarpSpecializedAdapterINS1G_15DefaultEpilogueISJ_SK_SK_NS1F_6thread17LinearCombinationISJ_Li1EffLNS1K_9ScaleType4KindE0ELNS_15FloatRoundStyleE2ESJ_EENS1_15EpilogueDefaultEEEEEvvEEEEvNT_6ParamsE:
[----:B------:R-:W-:Y:S01]  /*0000*/  LDC R1, c[0x0][0x28] ;  /* 0x00000a00ff017b82 */ /* 0x000fe20000000800 */
[----:B------:R-:W0:Y:S01]  /*0010*/  S2R R0, SR_TID.X ;  /* 0x0000000000007919 */ /* 0x000e220000002100 */
[----:B------:R-:W-:Y:S01]  /*0020*/  ELECT P0, URZ, PT ;  /* 0x00000000003f782f */ /* 0x000fe20003800000 */
[----:B------:R-:W-:Y:S01]  /*0030*/  BSSY B0, `(.L_x_0) ;  /* 0x000000f000007945 */ /* 0x000fe20003800000 */
[--C-:B0-----:R-:W-:Y:S02]  /*0040*/  SHF.R.U32.HI R2, RZ, 0x5, R0.reuse ;  /* 0x00000005ff027819 */ /* 0x101fe40000011600 */
[----:B------:R-:W-:-:S03]  /*0050*/  SHF.R.U32.HI R3, RZ, 0x7, R0 ;  /* 0x00000007ff037819 */ /* 0x000fc60000011600 */
[----:B------:R-:W0:Y:S04]  /*0060*/  SHFL.IDX PT, R5, R2, RZ, 0x1f ;  /* 0x00001fff02057589 */ /* 0x000e2800000e0000 */
[----:B------:R1:W2:Y:S01]  /*0070*/  SHFL.IDX PT, R6, R3, RZ, 0x1f ;  /* 0x00001fff03067589 */ /* 0x0002a200000e0000 */
[----:B0-----:R-:W-:-:S13]  /*0080*/  ISETP.NE.OR P0, PT, R5, RZ, !P0 ;  /* 0x000000ff0500720c */ /* 0x001fda0004705670 */
[----:B-12---:R-:W-:Y:S05]  /*0090*/  @P0 BRA `(.L_x_1) ;  /* 0x0000000000200947 */ /* 0x006fea0003800000 */
[----:B------:R-:W-:Y:S02]  /*00a0*/  ULDC.64 UR4, c[0x0][0x198] ;  /* 0x0000660000047ab9 */ /* 0x000fe40000000a00 */
[----:B------:R-:W-:Y:S02]  /*00b0*/  UIADD3 UR6, UP0, UR4, 0xf0, URZ ;  /* 0x000000f004067890 */ /* 0x000fe4000ff1e03f */
[----:B------:R-:W-:Y:S02]  /*00c0*/  UIADD3 UR4, UP1, UR4, 0x1f0, URZ ;  /* 0x000001f004047890 */ /* 0x000fe4000ff3e03f */
[----:B------:R-:W-:Y:S02]  /*00d0*/  UIADD3.X UR7, URZ, UR5, URZ, UP0, !UPT ;  /* 0x000000053f077290 */ /* 0x000fe400087fe43f */
[----:B------:R-:W-:-:S07]  /*00e0*/  UIADD3.X UR5, URZ, UR5, URZ, UP1, !UPT ;  /* 0x000000053f057290 */ /* 0x000fce0008ffe43f */
[----:B------:R0:W-:Y:S02]  /*00f0*/  UTMACCTL.PF [UR6] ;  /* 0x00000000060079b9 */ /* 0x0001e40008040000 */
[----:B------:R0:W-:Y:S02]  /*0100*/  UTMACCTL.PF [UR4] ;  /* 0x00000000040079b9 */ /* 0x0001e40008040000 */
[----:B0-----:R-:W-:Y:S01]  /*0110*/  NOP ;  /* 0x0000000000007918 */ /* 0x001fe20000000000 */
.L_x_1:
[----:B------:R-:W-:Y:S05]  /*0120*/  BSYNC B0 ;  /* 0x0000000000007941 */ /* 0x000fea0003800000 */
.L_x_0:
[----:B------:R-:W0:Y:S02]  /*0130*/  SHFL.IDX PT, R3, R2, RZ, 0x1f ;  /* 0x00001fff02037589 */ /* 0x000e2400000e0000 */
[----:B0-----:R-:W-:-:S13]  /*0140*/  ISETP.NE.AND P0, PT, R3, RZ, PT ;  /* 0x000000ff0300720c */ /* 0x001fda0003f05270 */
[----:B------:R-:W-:Y:S05]  /*0150*/  @P0 BRA `(.L_x_2) ;  /* 0x0000000000600947 */ /* 0x000fea0003800000 */
[----:B------:R-:W0:Y:S01]  /*0160*/  S2UR UR8, SR_CgaCtaId ;  /* 0x00000000000879c3 */ /* 0x000e220000008800 */
[----:B------:R-:W-:Y:S01]  /*0170*/  UMOV UR4, 0x400 ;  /* 0x0000040000047882 */ /* 0x000fe20000000000 */
[----:B------:R-:W-:Y:S01]  /*0180*/  UMOV UR5, 0x1 ;  /* 0x0000000100057882 */ /* 0x000fe20000000000 */
[----:B------:R-:W-:Y:S01]  /*0190*/  UMOV UR6, 0x100 ;  /* 0x0000010000067882 */ /* 0x000fe20000000000 */
[----:B------:R-:W-:Y:S01]  /*01a0*/  ELECT P0, URZ, PT ;  /* 0x00000000003f782f */ /* 0x000fe20003800000 */
[----:B------:R-:W-:-:S04]  /*01b0*/  UIADD3 UR6, -UR6, 0x100000, URZ ;  /* 0x0010000006067890 */ /* 0x000fc8000fffe13f */
[----:B------:R-:W-:Y:S02]  /*01c0*/  USHF.L.U32 UR7, UR6, 0xb, URZ ;  /* 0x0000000b06077899 */ /* 0x000fe4000800063f */
[----:B------:R-:W-:Y:S02]  /*01d0*/  USHF.L.U32 UR6, UR6, 0x1, URZ ;  /* 0x0000000106067899 */ /* 0x000fe4000800063f */
[----:B0-----:R-:W-:Y:S02]  /*01e0*/  ULEA UR8, UR8, UR4, 0x18 ;  /* 0x0000000408087291 */ /* 0x001fe4000f8ec03f */
[----:B------:R-:W-:-:S04]  /*01f0*/  UIADD3 UR4, -UR5, 0x100000, URZ ;  /* 0x0010000005047890 */ /* 0x000fc8000fffe13f */
[----:B------:R-:W-:Y:S02]  /*0200*/  USHF.L.U32 UR5, UR4, 0xb, URZ ;  /* 0x0000000b04057899 */ /* 0x000fe4000800063f */
[----:B------:R-:W-:Y:S01]  /*0210*/  USHF.L.U32 UR4, UR4, 0x1, URZ ;  /* 0x0000000104047899 */ /* 0x000fe2000800063f */
[----:B------:R-:W0:Y:S11]  /*0220*/  FENCE.VIEW.ASYNC.S ;  /* 0x00000000000073c6 */ /* 0x000e360000000000 */
[----:B0-----:R0:W1:Y:S01]  /*0230*/  SYNCS.EXCH.64 URZ, [UR8], UR4 ;  /* 0x00000004083f75b2 */ /* 0x0010620008000100 */
[----:B------:R0:W2:Y:S01]  /*0240*/  SYNCS.EXCH.64 URZ, [UR8+0x28], UR6 ;  /* 0x00002806083f75b2 */ /* 0x0000a20008000100 */
[----:B------:R0:W3:Y:S01]  /*0250*/  SYNCS.EXCH.64 URZ, [UR8+0x8], UR4 ;  /* 0x00000804083f75b2 */ /* 0x0000e20008000100 */
[----:B------:R0:W4:Y:S01]  /*0260*/  SYNCS.EXCH.64 URZ, [UR8+0x30], UR6 ;  /* 0x00003006083f75b2 */ /* 0x0001220008000100 */
[----:B------:R0:W0:Y:S01]  /*0270*/  SYNCS.EXCH.64 URZ, [UR8+0x10], UR4 ;  /* 0x00001004083f75b2 */ /* 0x0000220008000100 */
[----:B------:R0:W0:Y:S01]  /*0280*/  SYNCS.EXCH.64 URZ, [UR8+0x38], UR6 ;  /* 0x00003806083f75b2 */ /* 0x0000220008000100 */
[----:B------:R0:W0:Y:S01]  /*0290*/  SYNCS.EXCH.64 URZ, [UR8+0x18], UR4 ;  /* 0x00001804083f75b2 */ /* 0x0000220008000100 */
[----:B------:R0:W0:Y:S01]  /*02a0*/  SYNCS.EXCH.64 URZ, [UR8+0x40], UR6 ;  /* 0x00004006083f75b2 */ /* 0x0000220008000100 */
[----:B------:R0:W0:Y:S01]  /*02b0*/  SYNCS.EXCH.64 URZ, [UR8+0x20], UR4 ;  /* 0x00002004083f75b2 */ /* 0x0000220008000100 */
[----:B------:R0:W0:Y:S01]  /*02c0*/  SYNCS.EXCH.64 URZ, [UR8+0x48], UR6 ;  /* 0x00004806083f75b2 */ /* 0x0000220008000100 */
[----:B------:R-:W-:Y:S01]  /*02d0*/  NOP ;  /* 0x0000000000007918 */ /* 0x000fe20000000000 */
.L_x_2:
[----:B------:R-:W5:Y:S01]  /*02e0*/  SHFL.IDX PT, R2, R2, RZ, 0x1f ;  /* 0x00001fff02027589 */ /* 0x000f6200000e0000 */
[----:B------:R-:W1:Y:S01]  /*02f0*/  LDC R3, c[0x0][0x65c] ;  /* 0x00019700ff037b82 */ /* 0x000e620000000800 */
[----:B------:R-:W-:Y:S02]  /*0300*/  ELECT P0, URZ, PT ;  /* 0x00000000003f782f */ /* 0x000fe40003800000 */
[----:B------:R-:W-:Y:S01]  /*0310*/  SHF.R.S32.HI R4, RZ, 0x1f, R5 ;  /* 0x0000001fff047819 */ /* 0x000fe20000011405 */
[----:B------:R-:W2:Y:S01]  /*0320*/  S2R R10, SR_CTAID.Y ;  /* 0x00000000000a7919 */ /* 0x000ea20000002600 */
[----:B0-----:R-:W-:Y:S01]  /*0330*/  UMOV UR4, 0x20 ;  /* 0x0000002000047882 */ /* 0x001fe20000000000 */
[C---:B------:R-:W-:Y:S01]  /*0340*/  ISETP.NE.AND P2, PT, R6.reuse, RZ, PT ;  /* 0x000000ff0600720c */ /* 0x040fe20003f45270 */
[----:B------:R-:W-:Y:S01]  /*0350*/  VIADD R11, R6, 0xffffffff ;  /* 0xffffffff060b7836 */ /* 0x000fe20000000000 */
[----:B------:R-:W0:Y:S01]  /*0360*/  S2R R8, SR_CTAID.X ;  /* 0x0000000000087919 */ /* 0x000e220000002500 */
[----:B------:R-:W-:Y:S01]  /*0370*/  LEA.HI R4, R4, R5, RZ, 0x2 ;  /* 0x0000000504047211 */ /* 0x000fe200078f10ff */
[----:B------:R-:W-:Y:S01]  /*0380*/  NOP ;  /* 0x0000000000007918 */ /* 0x000fe20000000000 */
[----:B------:R-:W-:Y:S01]  /*0390*/  NOP ;  /* 0x0000000000007918 */ /* 0x000fe20000000000 */
[----:B------:R-:W-:-:S02]  /*03a0*/  ISETP.GE.U32.AND P1, PT, R11, 0x2, PT ;  /* 0x000000020b00780c */ /* 0x000fc40003f26070 */
[----:B------:R-:W-:-:S05]  /*03b0*/  LOP3.LUT R4, R4, 0xfffffffc, RZ, 0xc0, !PT ;  /* 0xfffffffc04047812 */ /* 0x000fca00078ec0ff */
[----:B------:R-:W-:Y:S01]  /*03c0*/  IMAD.IADD R5, R5, 0x1, -R4 ;  /* 0x0000000105057824 */ /* 0x000fe200078e0a04 */
[----:B-----5:R-:W-:Y:S02]  /*03d0*/  ISETP.NE.OR P0, PT, R2, RZ, !P0 ;  /* 0x000000ff0200720c */ /* 0x020fe40004705670 */
[----:B-1----:R-:W-:-:S11]  /*03e0*/  ISETP.NE.AND P3, PT, R3, 0x1, PT ;  /* 0x000000010300780c */ /* 0x002fd60003f65270 */
[----:B------:R-:W-:Y:S01]  /*03f0*/  VOTEU.ALL UP0, P0 ;  /* 0x00000000003f7886 */ /* 0x000fe20000000000 */
[----:B------:R-:W-:Y:S01]  /*0400*/  VOTEU.ALL UP1, P0 ;  /* 0x00000000003f7886 */ /* 0x000fe20000020000 */
[----:B------:R-:W0:Y:S01]  /*0410*/  @P3 LDC R9, c[0x0][0x10] ;  /* 0x00000400ff093b82 */ /* 0x000e220000000800 */
[----:B--2---:R-:W-:Y:S02]  /*0420*/  @P3 IMAD.MOV.U32 R2, RZ, RZ, R10 ;  /* 0x000000ffff023224 */ /* 0x004fe400078e000a */
[----:B------:R-:W-:Y:S01]  /*0430*/  @!UP0 UMOV UR6, 0x400 ;  /* 0x0000040000068882 */ /* 0x000fe20000000000 */
[----:B------:R-:W-:-:S04]  /*0440*/  @!UP0 UIADD3 UR4, -UR4, 0x100000, URZ ;  /* 0x0010000004048890 */ /* 0x000fc8000fffe13f */
[----:B------:R-:W-:Y:S02]  /*0450*/  @!UP0 USHF.L.U32 UR5, UR4, 0xb, URZ ;  /* 0x0000000b04058899 */ /* 0x000fe4000800063f */
[----:B------:R-:W-:Y:S01]  /*0460*/  @!UP0 USHF.L.U32 UR4, UR4, 0x1, URZ ;  /* 0x0000000104048899 */ /* 0x000fe2000800063f */
[----:B------:R-:W-:Y:S02]  /*0470*/  @P3 IMAD.MOV.U32 R3, RZ, RZ, RZ ;  /* 0x000000ffff033224 */ /* 0x000fe400078e00ff */
[----:B------:R-:W-:Y:S01]  /*0480*/  @P3 IMAD.MOV.U32 R13, RZ, RZ, RZ ;  /* 0x000000ffff0d3224 */ /* 0x000fe200078e00ff */
[----:B------:R-:W1:Y:S08]  /*0490*/  @!UP0 S2UR UR7, SR_CgaCtaId ;  /* 0x00000000000789c3 */ /* 0x000e700000008800 */
[----:B------:R-:W2:Y:S01]  /*04a0*/  @!P3 LDC R7, c[0x0][0xc] ;  /* 0x00000300ff07bb82 */ /* 0x000ea20000000800 */
[----:B0-----:R-:W-:-:S04]  /*04b0*/  @P3 IMAD.WIDE.U32 R2, R8, R9, R2 ;  /* 0x0000000908023225 */ /* 0x001fc800078e0002 */
[----:B------:R-:W-:Y:S02]  /*04c0*/  IMAD.MOV.U32 R9, RZ, RZ, RZ ;  /* 0x000000ffff097224 */ /* 0x000fe400078e00ff */
[----:B------:R-:W-:Y:S01]  /*04d0*/  @P3 IMAD.IADD R3, R3, 0x1, R13 ;  /* 0x0000000103033824 */ /* 0x000fe200078e020d */
[----:B-1----:R-:W-:Y:S01]  /*04e0*/  @!UP0 ULEA UR6, UR7, UR6, 0x18 ;  /* 0x0000000607068291 */ /* 0x002fe2000f8ec03f */
[----:B------:R-:W-:Y:S01]  /*04f0*/  VOTEU.ALL UP0, P0 ;  /* 0x00000000003f7886 */ /* 0x000fe20000000000 */
[----:B------:R-:W-:-:S04]  /*0500*/  ISETP.NE.AND P0, PT, R5, 0x3, PT ;  /* 0x000000030500780c */ /* 0x000fc80003f05270 */
[----:B------:R-:W-:-:S04]  /*0510*/  ISETP.EQ.OR P0, PT, R5, RZ, !P0 ;  /* 0x000000ff0500720c */ /* 0x000fc80004702670 */
[----:B------:R-:W-:Y:S01]  /*0520*/  ISETP.EQ.AND P0, PT, R6, RZ, P0 ;  /* 0x000000ff0600720c */ /* 0x000fe20000702270 */
[----:B------:R-:W0:Y:S02]  /*0530*/  FENCE.VIEW.ASYNC.S ;  /* 0x00000000000073c6 */ /* 0x000e240000000000 */
[----:B0-----:R0:W3:Y:S01]  /*0540*/  @!UP0 SYNCS.EXCH.64 URZ, [UR6+0x60], UR4 ;  /* 0x00006004063f85b2 */ /* 0x0010e20008000100 */
[----:B--2---:R-:W-:Y:S01]  /*0550*/  @!P3 IMAD.WIDE.U32 R6, R7, R10, R8 ;  /* 0x0000000a0706b225 */ /* 0x004fe200078e0008 */
[----:B------:R-:W-:-:S03]  /*0560*/  SEL R4, RZ, 0x1, !P0 ;  /* 0x00000001ff047807 */ /* 0x000fc60004000000 */
[----:B------:R-:W-:Y:S02]  /*0570*/  @!P3 IMAD.MOV.U32 R2, RZ, RZ, R6 ;  /* 0x000000ffff02b224 */ /* 0x000fe400078e0006 */
[----:B------:R-:W-:Y:S01]  /*0580*/  @!P3 IMAD.MOV.U32 R3, RZ, RZ, R7 ;  /* 0x000000ffff03b224 */ /* 0x000fe200078e0007 */
[----:B------:R-:W-:Y:S01]  /*0590*/  SEL R4, R4, 0x2, P1 ;  /* 0x0000000204047807 */ /* 0x000fe20000800000 */
[----:B------:R0:W3:Y:S01]  /*05a0*/  @!UP1 SYNCS.EXCH.64 URZ, [UR6+0x68], UR4 ;  /* 0x00006804063f95b2 */ /* 0x0000e20008000100 */
[----:B------:R-:W-:Y:S01]  /*05b0*/  NOP ;  /* 0x0000000000007918 */ /* 0x000fe20000000000 */
[----:B---34-:R-:W-:Y:S06]  /*05c0*/  BAR.SYNC.DEFER_BLOCKING 0x0 ;  /* 0x0000000000007b1d */ /* 0x018fec0000010000 */
[----:B------:R-:W-:Y:S05]  /*05d0*/  @!P2 BRA `(.L_x_3) ;  /* 0x00000078009ca947 */ /* 0x000fea0003800000 */
[----:B------:R-:W-:-:S13]  /*05e0*/  ISETP.GT.U32.AND P0, PT, R11, 0x1, PT ;  /* 0x000000010b00780c */ /* 0x000fda0003f04070 */
[----:B0-----:R-:W-:Y:S05]  /*05f0*/  @P0 EXIT ;  /* 0x000000000000094d */ /* 0x001fea0003800000 */
[----:B------:R-:W-:Y:S01]  /*0600*/  ULDC.64 UR4, c[0x0][0x650] ;  /* 0x0001940000047ab9 */ /* 0x000fe20000000a00 */
[----:B------:R-:W-:Y:S01]  /*0610*/  PRMT R12, RZ, 0x7610, R12 ;  /* 0x00007610ff0c7816 */ /* 0x000fe2000000000c */
[----:B------:R-:W-:Y:S01]  /*0620*/  IMAD.MOV.U32 R6, RZ, RZ, -0x1 ;  /* 0xffffffffff067424 */ /* 0x000fe200078e00ff */
[----:B------:R-:W-:Y:S01]  /*0630*/  ISETP.GE.U32.AND P0, PT, R2, UR4, PT ;  /* 0x0000000402007c0c */ /* 0x000fe2000bf06070 */
[----:B------:R-:W-:Y:S02]  /*0640*/  IMAD.MOV.U32 R7, RZ, RZ, -0x1 ;  /* 0xffffffffff077424 */ /* 0x000fe400078e00ff */
[----:B------:R-:W-:Y:S01]  /*0650*/  IMAD.MOV.U32 R5, RZ, RZ, -0x1 ;  /* 0xffffffffff057424 */ /* 0x000fe200078e00ff */
[----:B------:R-:W-:-:S13]  /*0660*/  ISETP.GE.U32.AND.EX P0, PT, R3, UR5, PT, P0 ;  /* 0x0000000503007c0c */ /* 0x000fda000bf06100 */
[----:B------:R-:W-:Y:S05]  /*0670*/  @P0 BRA `(.L_x_4) ;  /* 0x00000004005c0947 */ /* 0x000fea0003800000 */
[----:B------:R-:W0:Y:S01]  /*0680*/  LDC.64 R16, c[0x0][0x628] ;  /* 0x00018a00ff107b82 */ /* 0x000e220000000a00 */
[----:B------:R-:W-:Y:S02]  /*0690*/  IMAD.MOV.U32 R6, RZ, RZ, R2 ;  /* 0x000000ffff067224 */ /* 0x000fe400078e0002 */
[----:B------:R-:W-:-:S05]  /*06a0*/  IMAD.MOV.U32 R7, RZ, RZ, R3 ;  /* 0x000000ffff077224 */ /* 0x000fca00078e0003 */
[----:B------:R-:W1:Y:S08]  /*06b0*/  LDC R18, c[0x0][0x630] ;  /* 0x00018c00ff127b82 */ /* 0x000e700000000800 */
[----:B------:R-:W2:Y:S01]  /*06c0*/  LDC.64 R20, c[0x0][0x620] ;  /* 0x00018800ff147b82 */ /* 0x000ea20000000a00 */
[----:B0-----:R-:W-:-:S04]  /*06d0*/  ISETP.NE.U32.AND P0, PT, R16, RZ, PT ;  /* 0x000000ff1000720c */ /* 0x001fc80003f05070 */
[----:B------:R-:W-:-:S13]  /*06e0*/  ISETP.NE.AND.EX P0, PT, R17, RZ, PT, P0 ;  /* 0x000000ff1100720c */ /* 0x000fda0003f05300 */
[----:B-12---:R-:W-:Y:S05]  /*06f0*/  @!P0 BRA `(.L_x_5) ;  /* 0x0000000000288947 */ /* 0x006fea0003800000 */
[----:B------:R-:W0:Y:S02]  /*0700*/  LDC R5, c[0x0][0x634] ;  /* 0x00018d00ff057b82 */ /* 0x000e240000000800 */
[----:B0-----:R-:W-:-:S05]  /*0710*/  IADD3 R5, P0, R2, R5, RZ ;  /* 0x0000000502057210 */ /* 0x001fca0007f1e0ff */
[----:B------:R-:W-:-:S04]  /*0720*/  IMAD.X R11, RZ, RZ, R3, P0 ;  /* 0x000000ffff0b7224 */ /* 0x000fc800000e0603 */
[----:B------:R-:W-:-:S04]  /*0730*/  IMAD.WIDE.U32 R6, R11, R16, RZ ;  /* 0x000000100b067225 */ /* 0x000fc800078e00ff */
[----:B------:R-:W-:-:S04]  /*0740*/  IMAD.WIDE.U32 R12, P0, R5, R17, R6 ;  /* 0x00000011050c7225 */ /* 0x000fc80007800006 */
[----:B------:R-:W-:-:S04]  /*0750*/  IMAD.WIDE.U32 R6, R5, R16, RZ ;  /* 0x0000001005067225 */ /* 0x000fc800078e00ff */
[----:B------:R-:W-:Y:S01]  /*0760*/  IMAD.X R15, RZ, RZ, RZ, P0 ;  /* 0x000000ffff0f7224 */ /* 0x000fe200000e06ff */
[----:B------:R-:W-:Y:S01]  /*0770*/  IADD3 RZ, P0, R7, R12, RZ ;  /* 0x0000000c07ff7210 */ /* 0x000fe20007f1e0ff */
[----:B------:R-:W-:-:S04]  /*0780*/  IMAD.MOV.U32 R14, RZ, RZ, R13 ;  /* 0x000000ffff0e7224 */ /* 0x000fc800078e000d */
[----:B------:R-:W-:-:S08]  /*0790*/  IMAD.WIDE.U32.X R6, R11, R17, R14, P0 ;  /* 0x000000110b067225 */ /* 0x000fd000000e040e */
.L_x_5:
[--C-:B------:R-:W-:Y:S01]  /*07a0*/  SHF.R.U64 R26, R6, R18, R7.reuse ;  /* 0x00000012061a7219 */ /* 0x100fe20000001207 */
[----:B------:R-:W0:Y:S01]  /*07b0*/  LDC.64 R22, c[0x0][0x640] ;  /* 0x00019000ff167b82 */ /* 0x000e220000000a00 */
[----:B------:R-:W-:Y:S01]  /*07c0*/  I2FP.F32.U32 R5, R8 ;  /* 0x0000000800057245 */ /* 0x000fe20000201000 */
[----:B------:R-:W-:Y:S01]  /*07d0*/  ULDC UR4, c[0x0][0x150] ;  /* 0x0000540000047ab9 */ /* 0x000fe20000000800 */
[----:B------:R-:W-:Y:S02]  /*07e0*/  SHF.R.U32.HI R6, RZ, R18, R7 ;  /* 0x00000012ff067219 */ /* 0x000fe40000011607 */
[----:B------:R-:W-:Y:S01]  /*07f0*/  IADD3 R11, P0, RZ, -R26, RZ ;  /* 0x8000001aff0b7210 */ /* 0x000fe20007f1e0ff */
[----:B------:R-:W-:Y:S01]  /*0800*/  FMUL R5, R5, UR4 ;  /* 0x0000000405057c20 */ /* 0x000fe20008400000 */
[----:B------:R-:W-:Y:S01]  /*0810*/  ULDC UR4, c[0x0][0x154] ;  /* 0x0000550000047ab9 */ /* 0x000fe20000000800 */
[----:B------:R-:W1:Y:S02]  /*0820*/  LDC R14, c[0x0][0x618] ;  /* 0x00018600ff0e7b82 */ /* 0x000e640000000800 */
[----:B------:R-:W-:-:S02]  /*0830*/  IMAD.X R13, RZ, RZ, ~R6, P0 ;  /* 0x000000ffff0d7224 */ /* 0x000fc400000e0e06 */
[----:B------:R-:W2:Y:S01]  /*0840*/  F2I.U32.TRUNC.NTZ R5, R5 ;  /* 0x0000000500057305 */ /* 0x000ea2000020f000 */
[----:B------:R-:W-:-:S03]  /*0850*/  IMAD.WIDE.U32 R6, R11, R20, R2 ;  /* 0x000000140b067225 */ /* 0x000fc600078e0002 */
[----:B------:R-:W3:Y:S01]  /*0860*/  LDC R9, c[0x0][0x144] ;  /* 0x00005100ff097b82 */ /* 0x000ee20000000800 */
[----:B------:R-:W-:-:S04]  /*0870*/  IMAD R12, R13, R20, RZ ;  /* 0x000000140d0c7224 */ /* 0x000fc800078e02ff */
[----:B------:R-:W-:Y:S02]  /*0880*/  IMAD R11, R11, R21, R12 ;  /* 0x000000150b0b7224 */ /* 0x000fe400078e020c */
[----:B------:R-:W-:Y:S01]  /*0890*/  IMAD.MOV.U32 R12, RZ, RZ, 0x1 ;  /* 0x00000001ff0c7424 */ /* 0x000fe200078e00ff */
[----:B------:R-:W4:Y:S01]  /*08a0*/  LDC R18, c[0x0][0x608] ;  /* 0x00018200ff127b82 */ /* 0x000f220000000800 */
[----:B------:R-:W-:Y:S01]  /*08b0*/  IMAD.IADD R11, R7, 0x1, R11 ;  /* 0x00000001070b7824 */ /* 0x000fe200078e020b */
[----:B0-----:R-:W-:Y:S01]  /*08c0*/  ISETP.NE.U32.AND P0, PT, R22, RZ, PT ;  /* 0x000000ff1600720c */ /* 0x001fe20003f05070 */
[----:B--2---:R-:W-:-:S03]  /*08d0*/  IMAD.MOV R7, RZ, RZ, -R5 ;  /* 0x000000ffff077224 */ /* 0x004fc600078e0a05 */
[----:B------:R-:W-:Y:S02]  /*08e0*/  ISETP.NE.AND.EX P0, PT, R23, RZ, PT, P0 ;  /* 0x000000ff1700720c */ /* 0x000fe40003f05300 */
[----:B------:R-:W0:Y:S01]  /*08f0*/  LDC R13, c[0x0][0x658] ;  /* 0x00019600ff0d7b82 */ /* 0x000e220000000800 */
[--C-:B-1----:R-:W-:Y:S02]  /*0900*/  SHF.R.U64 R16, R6, R14, R11.reuse ;  /* 0x0000000e06107219 */ /* 0x102fe4000000120b */
[----:B------:R-:W-:Y:S02]  /*0910*/  I2FP.F32.U32 R6, R10 ;  /* 0x0000000a00067245 */ /* 0x000fe40000201000 */
[----:B------:R-:W-:-:S03]  /*0920*/  SHF.R.U32.HI R11, RZ, R14, R11 ;  /* 0x0000000eff0b7219 */ /* 0x000fc6000001160b */
[----:B------:R-:W1:Y:S01]  /*0930*/  LDC R17, c[0x0][0x148] ;  /* 0x00005200ff117b82 */ /* 0x000e620000000800 */
[----:B---3--:R-:W-:Y:S02]  /*0940*/  IMAD R5, R9, R7, R8 ;  /* 0x0000000709057224 */ /* 0x008fe400078e0208 */
[----:B------:R-:W-:Y:S01]  /*0950*/  FMUL R7, R6, UR4 ;  /* 0x0000000406077c20 */ /* 0x000fe20008400000 */
[----:B------:R-:W-:-:S03]  /*0960*/  IMAD.MOV.U32 R6, RZ, RZ, -0x1 ;  /* 0xffffffffff067424 */ /* 0x000fc600078e00ff */
[----:B------:R2:W3:Y:S01]  /*0970*/  F2I.U32.TRUNC.NTZ R15, R7 ;  /* 0x00000007000f7305 */ /* 0x0004e2000020f000 */
[----:B------:R-:W1:Y:S01]  /*0980*/  LDC R21, c[0x0][0x600] ;  /* 0x00018000ff157b82 */ /* 0x000e620000000800 */
[-CC-:B----4-:R-:W-:Y:S02]  /*0990*/  SHF.R.U64 R27, R16, R18.reuse, R11.reuse ;  /* 0x00000012101b7219 */ /* 0x190fe4000000120b */
[----:B------:R-:W-:-:S05]  /*09a0*/  SHF.R.U32.HI R8, RZ, R18, R11 ;  /* 0x00000012ff087219 */ /* 0x000fca000001160b */
[----:B------:R-:W4:Y:S01]  /*09b0*/  LDC R20, c[0x0][0x648] ;  /* 0x00019200ff147b82 */ /* 0x000f220000000800 */
[-CC-:B0-----:R-:W-:Y:S02]  /*09c0*/  SHF.R.U64 R18, R27, R13.reuse, R8.reuse ;  /* 0x0000000d1b127219 */ /* 0x181fe40000001208 */
[-C--:B------:R-:W-:Y:S02]  /*09d0*/  SHF.L.U32 R6, R6, R13.reuse, RZ ;  /* 0x0000000d06067219 */ /* 0x080fe400000006ff */
[-C--:B------:R-:W-:Y:S02]  /*09e0*/  SHF.R.U32.HI R8, RZ, R13.reuse, R8 ;  /* 0x0000000dff087219 */ /* 0x080fe40000011608 */
[----:B------:R-:W-:Y:S01]  /*09f0*/  LOP3.LUT R14, RZ, R6, RZ, 0x33, !PT ;  /* 0x00000006ff0e7212 */ /* 0x000fe200078e33ff */
[----:B------:R-:W0:Y:S01]  /*0a00*/  LDC R25, c[0x0][0x638] ;  /* 0x00018e00ff197b82 */ /* 0x000e220000000800 */
[----:B------:R-:W-:Y:S01]  /*0a10*/  SHF.L.U32 R11, R12, R13, RZ ;  /* 0x0000000d0c0b7219 */ /* 0x000fe200000006ff */
[----:B------:R-:W-:-:S02]  /*0a20*/  IMAD.MOV.U32 R6, RZ, RZ, R18 ;  /* 0x000000ffff067224 */ /* 0x000fc400078e0012 */
[----:B--2---:R-:W-:-:S04]  /*0a30*/  IMAD.MOV.U32 R7, RZ, RZ, R8 ;  /* 0x000000ffff077224 */ /* 0x004fc800078e0008 */
[----:B------:R-:W2:Y:S01]  /*0a40*/  LDC R24, c[0x0][0x610] ;  /* 0x00018400ff187b82 */ /* 0x000ea20000000800 */
[----:B---3--:R-:W-:Y:S05]  /*0a50*/  @!P0 BRA `(.L_x_6) ;  /* 0x0000000000288947 */ /* 0x008fea0003800000 */
[----:B------:R-:W3:Y:S02]  /*0a60*/  LDC R13, c[0x0][0x64c] ;  /* 0x00019300ff0d7b82 */ /* 0x000ee40000000800 */
[----:B---3--:R-:W-:-:S05]  /*0a70*/  IADD3 R13, P0, R18, R13, RZ ;  /* 0x0000000d120d7210 */ /* 0x008fca0007f1e0ff */
        /* <DEDUP_REMOVED lines=8> */
.L_x_6:
[----:B----4-:R-:W-:Y:S01]  /*0b00*/  SHF.R.U64 R6, R6, R20, R7 ;  /* 0x0000001406067219 */ /* 0x010fe20000001207 */
[----:B-1----:R-:W-:Y:S01]  /*0b10*/  VIADD R7, R21, 0xffffffff ;  /* 0xffffffff15077836 */ /* 0x002fe20000000000 */
[----:B------:R-:W-:Y:S01]  /*0b20*/  LOP3.LUT R14, R27, R14, RZ, 0xc0, !PT ;  /* 0x0000000e1b0e7212 */ /* 0x000fe200078ec0ff */
[----:B------:R-:W-:Y:S02]  /*0b30*/  IMAD.MOV R15, RZ, RZ, -R15 ;  /* 0x000000ffff0f7224 */ /* 0x000fe400078e0a0f */
[----:B------:R-:W-:Y:S01]  /*0b40*/  IMAD.MOV R8, RZ, RZ, -R6 ;  /* 0x000000ffff087224 */ /* 0x000fe200078e0a06 */
[----:B------:R-:W-:Y:S01]  /*0b50*/  LOP3.LUT R7, R16, R7, RZ, 0xc0, !PT ;  /* 0x0000000710077212 */ /* 0x000fe200078ec0ff */
[----:B------:R-:W-:Y:S02]  /*0b60*/  IMAD R14, R11, R6, R14 ;  /* 0x000000060b0e7224 */ /* 0x000fe400078e020e */
[----:B------:R-:W-:Y:S02]  /*0b70*/  @P3 IMAD R5, R17, R15, R10 ;  /* 0x0000000f11053224 */ /* 0x000fe400078e020a */
[----:B0-----:R-:W-:-:S02]  /*0b80*/  IMAD R6, R8, R25, R18 ;  /* 0x0000001908067224 */ /* 0x001fc400078e0212 */
[----:B--2---:R-:W-:Y:S02]  /*0b90*/  IMAD R5, R14, R24, R5 ;  /* 0x000000180e057224 */ /* 0x004fe400078e0205 */
[----:B------:R-:W-:Y:S02]  /*0ba0*/  IMAD R6, R6, R21, R7 ;  /* 0x0000001506067224 */ /* 0x000fe400078e0207 */
[----:B------:R-:W-:-:S03]  /*0bb0*/  IMAD.MOV.U32 R12, RZ, RZ, 0x1 ;  /* 0x00000001ff0c7424 */ /* 0x000fc600078e00ff */
[----:B------:R-:W-:Y:S02]  /*0bc0*/  SEL R7, R6, R5, !P3 ;  /* 0x0000000506077207 */ /* 0x000fe40005800000 */
[----:B------:R-:W-:Y:S01]  /*0bd0*/  SEL R6, R5, R6, !P3 ;  /* 0x0000000605067207 */ /* 0x000fe20005800000 */
[----:B------:R-:W-:-:S07]  /*0be0*/  IMAD.MOV.U32 R5, RZ, RZ, R26 ;  /* 0x000000ffff057224 */ /* 0x000fce00078e001a */
.L_x_4:
[----:B------:R-:W-:-:S08]  /*0bf0*/  NOP ;  /* 0x0000000000007918 */ /* 0x000fd00000000000 */
[----:B------:R-:W0:Y:S02]  /*0c00*/  USETMAXREG.TRY_ALLOC.CTAPOOL UP0, 0xe8 ;  /* 0x000000e8000079c8 */ /* 0x000e240008000600 */
[----:B0-----:R-:W-:-:S13]  /*0c10*/  PLOP3.LUT P0, PT, PT, PT, UP0, 0x80, 0x0 ;  /* 0x000000000000781c */ /* 0x001fda0003f0f008 */
[----:B------:R-:W-:Y:S05]  /*0c20*/  @!P0 BRA `(.L_x_4) ;  /* 0xfffffffc00f08947 */ /* 0x000fea000383ffff */
[----:B------:R-:W-:Y:S01]  /*0c30*/  ULDC.64 UR4, c[0x0][0x598] ;  /* 0x0001660000047ab9 */ /* 0x000fe20000000a00 */
[----:B------:R-:W-:Y:S01]  /*0c40*/  ULDC.64 UR20, c[0x0][0x208] ;  /* 0x0000820000147ab9 */ /* 0x000fe20000000a00 */
[----:B------:R-:W-:-:S04]  /*0c50*/  ISETP.NE.U32.AND P0, PT, RZ, UR4, PT ;  /* 0x00000004ff007c0c */ /* 0x000fc8000bf05070 */
[----:B------:R-:W-:-:S13]  /*0c60*/  ISETP.NE.AND.EX P0, PT, RZ, UR5, PT, P0 ;  /* 0x00000005ff007c0c */ /* 0x000fda000bf05300 */
[----:B------:R-:W-:Y:S05]  /*0c70*/  @!P0 BRA `(.L_x_7) ;  /* 0x00000000001c8947 */ /* 0x000fea0003800000 */
[----:B------:R-:W0:Y:S02]  /*0c80*/  LDC.64 R8, c[0x0][0x598] ;  /* 0x00016600ff087b82 */ /* 0x000e240000000a00 */
[----:B0-----:R-:W2:Y:S02]  /*0c90*/  LDG.E.64 R8, desc[UR20][R8.64] ;  /* 0x0000001408087981 */ /* 0x001ea4000c1e1b00 */
[----:B--2---:R-:W-:-:S04]  /*0ca0*/  ISETP.NE.U32.AND P0, PT, R8, RZ, PT ;  /* 0x000000ff0800720c */ /* 0x004fc80003f05070 */
[----:B------:R-:W-:-:S13]  /*0cb0*/  ISETP.NE.AND.EX P0, PT, R9, RZ, PT, P0 ;  /* 0x000000ff0900720c */ /* 0x000fda0003f05300 */
[----:B------:R-:W-:Y:S05]  /*0cc0*/  @!P0 BRA `(.L_x_7) ;  /* 0x0000000000088947 */ /* 0x000fea0003800000 */
[----:B------:R0:W5:Y:S01]  /*0cd0*/  LD.E R8, desc[UR20][R8.64] ;  /* 0x0000001408087980 */ /* 0x000162000c101900 */
[----:B------:R-:W-:Y:S05]  /*0ce0*/  BRA `(.L_x_8) ;  /* 0x0000000000207947 */ /* 0x000fea0003800000 */
.L_x_7:
[----:B------:R-:W-:Y:S02]  /*0cf0*/  ULDC.64 UR4, c[0x0][0x588] ;  /* 0x0001620000047ab9 */ /* 0x000fe40000000a00 */
[----:B------:R-:W-:-:S04]  /*0d00*/  ISETP.NE.U32.AND P0, PT, RZ, UR4, PT ;  /* 0x00000004ff007c0c */ /* 0x000fc8000bf05070 */
[----:B------:R-:W-:-:S13]  /*0d10*/  ISETP.NE.AND.EX P0, PT, RZ, UR5, PT, P0 ;  /* 0x00000005ff007c0c */ /* 0x000fda000bf05300 */
[----:B------:R-:W-:Y:S05]  /*0d20*/  @!P0 BRA `(.L_x_9) ;  /* 0x00000000000c8947 */ /* 0x000fea0003800000 */
[----:B------:R-:W0:Y:S02]  /*0d30*/  LDC.64 R8, c[0x0][0x588] ;  /* 0x00016200ff087b82 */ /* 0x000e240000000a00 */
[----:B0-----:R1:W5:Y:S01]  /*0d40*/  LDG.E R8, desc[UR20][R8.64] ;  /* 0x0000001408087981 */ /* 0x001362000c1e1900 */
[----:B------:R-:W-:Y:S05]  /*0d50*/  BRA `(.L_x_8) ;  /* 0x0000000000047947 */ /* 0x000fea0003800000 */
.L_x_9:
[----:B------:R-:W2:Y:S02]  /*0d60*/  LDC R8, c[0x0][0x580] ;  /* 0x00016000ff087b82 */ /* 0x000ea40000000800 */
.L_x_8:
[----:B------:R-:W-:Y:S02]  /*0d70*/  ULDC.64 UR4, c[0x0][0x5a0] ;  /* 0x0001680000047ab9 */ /* 0x000fe40000000a00 */
[----:B------:R-:W-:-:S04]  /*0d80*/  ISETP.NE.U32.AND P0, PT, RZ, UR4, PT ;  /* 0x00000004ff007c0c */ /* 0x000fc8000bf05070 */
[----:B------:R-:W-:-:S13]  /*0d90*/  ISETP.NE.AND.EX P0, PT, RZ, UR5, PT, P0 ;  /* 0x00000005ff007c0c */ /* 0x000fda000bf05300 */
[----:B------:R-:W-:Y:S05]  /*0da0*/  @!P0 BRA `(.L_x_10) ;  /* 0x00000000001c8947 */ /* 0x000fea0003800000 */
[----:B------:R-:W3:Y:S02]  /*0db0*/  LDC.64 R10, c[0x0][0x5a0] ;  /* 0x00016800ff0a7b82 */ /* 0x000ee40000000a00 */
[----:B---3--:R-:W3:Y:S02]  /*0dc0*/  LDG.E.64 R10, desc[UR20][R10.64] ;  /* 0x000000140a0a7981 */ /* 0x008ee4000c1e1b00 */
[----:B---3--:R-:W-:-:S04]  /*0dd0*/  ISETP.NE.U32.AND P0, PT, R10, RZ, PT ;  /* 0x000000ff0a00720c */ /* 0x008fc80003f05070 */
[----:B------:R-:W-:-:S13]  /*0de0*/  ISETP.NE.AND.EX P0, PT, R11, RZ, PT, P0 ;  /* 0x000000ff0b00720c */ /* 0x000fda0003f05300 */
[----:B------:R-:W-:Y:S05]  /*0df0*/  @!P0 BRA `(.L_x_10) ;  /* 0x0000000000088947 */ /* 0x000fea0003800000 */
[----:B01----:R0:W5:Y:S01]  /*0e00*/  LD.E R9, desc[UR20][R10.64] ;  /* 0x000000140a097980 */ /* 0x003162000c101900 */
[----:B------:R-:W-:Y:S05]  /*0e10*/  BRA `(.L_x_11) ;  /* 0x0000000000207947 */ /* 0x000fea0003800000 */
.L_x_10:
[----:B------:R-:W-:Y:S02]  /*0e20*/  ULDC.64 UR4, c[0x0][0x590] ;  /* 0x0001640000047ab9 */ /* 0x000fe40000000a00 */
[----:B------:R-:W-:-:S04]  /*0e30*/  ISETP.NE.U32.AND P0, PT, RZ, UR4, PT ;  /* 0x00000004ff007c0c */ /* 0x000fc8000bf05070 */
[----:B------:R-:W-:-:S13]  /*0e40*/  ISETP.NE.AND.EX P0, PT, RZ, UR5, PT, P0 ;  /* 0x00000005ff007c0c */ /* 0x000fda000bf05300 */
[----:B------:R-:W-:Y:S05]  /*0e50*/  @!P0 BRA `(.L_x_12) ;  /* 0x00000000000c8947 */ /* 0x000fea0003800000 */
[----:B------:R-:W0:Y:S02]  /*0e60*/  LDC.64 R10, c[0x0][0x590] ;  /* 0x00016400ff0a7b82 */ /* 0x000e240000000a00 */
[----:B01----:R1:W5:Y:S01]  /*0e70*/  LDG.E R9, desc[UR20][R10.64] ;  /* 0x000000140a097981 */ /* 0x003362000c1e1900 */
[----:B------:R-:W-:Y:S05]  /*0e80*/  BRA `(.L_x_11) ;  /* 0x0000000000047947 */ /* 0x000fea0003800000 */
.L_x_12:
[----:B01----:R-:W3:Y:S02]  /*0e90*/  LDC R9, c[0x0][0x584] ;  /* 0x00016100ff097b82 */ /* 0x003ee40000000800 */
.L_x_11:
[----:B------:R-:W-:-:S13]  /*0ea0*/  LOP3.LUT P0, RZ, R12, 0xff, RZ, 0xc0, !PT ;  /* 0x000000ff0cff7812 */ /* 0x000fda000780c0ff */
[----:B------:R-:W-:Y:S05]  /*0eb0*/  @!P0 EXIT ;  /* 0x000000000000894d */ /* 0x000fea0003800000 */
[----:B------:R-:W-:Y:S01]  /*0ec0*/  ULDC UR4, c[0x0][0x28c] ;  /* 0x0000a30000047ab9 */ /* 0x000fe20000000800 */
[----:B------:R-:W-:Y:S01]  /*0ed0*/  LOP3.LUT R142, R4, 0x1, RZ, 0xfc, !PT ;  /* 0x00000001048e7812 */ /* 0x000fe200078efcff */
[----:B------:R-:W-:-:S04]  /*0ee0*/  UIADD3 UR4, UR4, 0x7f, URZ ;  /* 0x0000007f04047890 */ /* 0x000fc8000fffe03f */
[----:B------:R-:W-:-:S04]  /*0ef0*/  USHF.R.S32.HI UR5, URZ, 0x1f, UR4 ;  /* 0x0000001f3f057899 */ /* 0x000fc80008011404 */
[----:B------:R-:W-:-:S03]  /*0f00*/  ULEA.HI UR5, UR5, UR4, URZ, 0x7 ;  /* 0x0000000405057291 */ /* 0x000fc6000f8f383f */
[----:B------:R-:W-:Y:S01]  /*0f10*/  UMOV UR4, URZ ;  /* 0x0000003f00047c82 */ /* 0x000fe20008000000 */
[----:B------:R-:W-:-:S03]  /*0f20*/  USHF.R.S32.HI UR9, URZ, 0x7, UR5 ;  /* 0x000000073f097899 */ /* 0x000fc60008011405 */
[----:B------:R-:W-:-:S09]  /*0f30*/  UMOV UR5, URZ ;  /* 0x0000003f00057c82 */ /* 0x000fd20008000000 */
.L_x_165:
[----:B01----:R-:W-:Y:S01]  /*0f40*/  LOP3.LUT R10, R0, 0x80, RZ, 0xc0, !PT ;  /* 0x00000080000a7812 */ /* 0x003fe200078ec0ff */
[----:B------:R-:W0:Y:S01]  /*0f50*/  S2UR UR13, SR_CgaCtaId ;  /* 0x00000000000d79c3 */ /* 0x000e220000008800 */
[----:B------:R-:W-:Y:S01]  /*0f60*/  UMOV UR12, 0x400 ;  /* 0x00000400000c7882 */ /* 0x000fe20000000000 */
[----:B------:R-:W-:Y:S01]  /*0f70*/  UMOV UR6, URZ ;  /* 0x0000003f00067c82 */ /* 0x000fe20008000000 */
[----:B------:R-:W-:Y:S01]  /*0f80*/  SHF.R.U32.HI R10, RZ, 0x7, R10 ;  /* 0x00000007ff0a7819 */ /* 0x000fe2000001160a */
[----:B------:R-:W-:Y:S01]  /*0f90*/  UMOV UR7, URZ ;  /* 0x0000003f00077c82 */ /* 0x000fe20008000000 */
[----:B------:R-:W-:Y:S02]  /*0fa0*/  CS2R R18, SRZ ;  /* 0x0000000000127805 */ /* 0x000fe4000001ff00 */
[----:B------:R-:W-:Y:S02]  /*0fb0*/  CS2R R16, SRZ ;  /* 0x0000000000107805 */ /* 0x000fe4000001ff00 */
[----:B------:R-:W-:Y:S01]  /*0fc0*/  CS2R R20, SRZ ;  /* 0x0000000000147805 */ /* 0x000fe2000001ff00 */
[----:B------:R-:W1:Y:S01]  /*0fd0*/  LDC R11, c[0x0][0x28c] ;  /* 0x0000a300ff0b7b82 */ /* 0x000e620000000800 */
[----:B----4-:R-:W4:Y:S01]  /*0fe0*/  SHFL.IDX PT, R10, R10, RZ, 0x1f ;  /* 0x00001fff0a0a7589 */ /* 0x010f2200000e0000 */
[----:B------:R-:W-:-:S02]  /*0ff0*/  CS2R R22, SRZ ;  /* 0x0000000000167805 */ /* 0x000fc4000001ff00 */
[----:B------:R-:W-:Y:S02]  /*1000*/  CS2R R88, SRZ ;  /* 0x0000000000587805 */ /* 0x000fe4000001ff00 */
[----:B------:R-:W-:Y:S02]  /*1010*/  CS2R R90, SRZ ;  /* 0x00000000005a7805 */ /* 0x000fe4000001ff00 */
[----:B------:R-:W-:Y:S02]  /*1020*/  CS2R R92, SRZ ;  /* 0x00000000005c7805 */ /* 0x000fe4000001ff00 */
[----:B------:R-:W-:Y:S02]  /*1030*/  CS2R R96, SRZ ;  /* 0x0000000000607805 */ /* 0x000fe4000001ff00 */
[----:B------:R-:W-:Y:S02]  /*1040*/  CS2R R94, SRZ ;  /* 0x00000000005e7805 */ /* 0x000fe4000001ff00 */
        /* <DEDUP_REMOVED lines=16> */
[----:B-1----:R-:W-:Y:S02]  /*1150*/  ISETP.GE.AND P0, PT, R11, 0x1, PT ;  /* 0x000000010b00780c */ /* 0x002fe40003f06270 */
[----:B------:R-:W-:Y:S02]  /*1160*/  CS2R R130, SRZ ;  /* 0x0000000000827805 */ /* 0x000fe4000001ff00 */
[----:B----4-:R-:W-:-:S02]  /*1170*/  R2UR UR8, R10 ;  /* 0x000000000a0872ca */ /* 0x010fc400000e0000 */
[----:B------:R-:W-:Y:S02]  /*1180*/  CS2R R132, SRZ ;  /* 0x0000000000847805 */ /* 0x000fe4000001ff00 */
[----:B------:R-:W-:Y:S02]  /*1190*/  CS2R R134, SRZ ;  /* 0x0000000000867805 */ /* 0x000fe4000001ff00 */
[----:B------:R-:W-:Y:S02]  /*11a0*/  CS2R R136, SRZ ;  /* 0x0000000000887805 */ /* 0x000fe4000001ff00 */
[----:B------:R-:W-:Y:S02]  /*11b0*/  CS2R R138, SRZ ;  /* 0x00000000008a7805 */ /* 0x000fe4000001ff00 */
[----:B------:R-:W-:Y:S01]  /*11c0*/  CS2R R140, SRZ ;  /* 0x00000000008c7805 */ /* 0x000fe2000001ff00 */
[----:B------:R-:W-:Y:S01]  /*11d0*/  IMAD.MOV.U32 R143, RZ, RZ, RZ ;  /* 0x000000ffff8f7224 */ /* 0x000fe200078e00ff */
[----:B------:R-:W-:Y:S01]  /*11e0*/  CS2R R56, SRZ ;  /* 0x0000000000387805 */ /* 0x000fe2000001ff00 */
[----:B------:R-:W-:Y:S01]  /*11f0*/  IMAD.MOV.U32 R145, RZ, RZ, RZ ;  /* 0x000000ffff917224 */ /* 0x000fe200078e00ff */
[----:B------:R-:W-:Y:S01]  /*1200*/  CS2R R58, SRZ ;  /* 0x00000000003a7805 */ /* 0x000fe2000001ff00 */
[----:B--23--:R-:W-:Y:S01]  /*1210*/  IMAD.U32 R13, RZ, RZ, UR4 ;  /* 0x00000004ff0d7e24 */ /* 0x00cfe2000f8e00ff */
[----:B------:R-:W-:-:S02]  /*1220*/  CS2R R60, SRZ ;  /* 0x00000000003c7805 */ /* 0x000fc4000001ff00 */
[----:B------:R-:W-:Y:S01]  /*1230*/  CS2R R62, SRZ ;  /* 0x00000000003e7805 */ /* 0x000fe2000001ff00 */
[----:B------:R-:W-:Y:S01]  /*1240*/  ULEA.HI UR10, UR8, UR8, URZ, 0x1 ;  /* 0x00000008080a7291 */ /* 0x000fe2000f8f083f */
[----:B------:R-:W-:Y:S02]  /*1250*/  CS2R R64, SRZ ;  /* 0x0000000000407805 */ /* 0x000fe4000001ff00 */
[----:B------:R-:W-:Y:S02]  /*1260*/  CS2R R66, SRZ ;  /* 0x0000000000427805 */ /* 0x000fe4000001ff00 */
[----:B------:R-:W-:Y:S01]  /*1270*/  CS2R R68, SRZ ;  /* 0x0000000000447805 */ /* 0x000fe2000001ff00 */
[----:B------:R-:W-:Y:S01]  /*1280*/  ULOP3.LUT UR11, UR10, 0x7fffe, URZ, 0xc0, !UPT ;  /* 0x0007fffe0a0b7892 */ /* 0x000fe2000f8ec03f */
[----:B------:R-:W-:Y:S01]  /*1290*/  CS2R R70, SRZ ;  /* 0x0000000000467805 */ /* 0x000fe2000001ff00 */
[----:B0-----:R-:W-:Y:S01]  /*12a0*/  ULEA UR10, UR13, UR12, 0x18 ;  /* 0x0000000c0d0a7291 */ /* 0x001fe2000f8ec03f */
[----:B------:R-:W-:Y:S01]  /*12b0*/  CS2R R72, SRZ ;  /* 0x0000000000487805 */ /* 0x000fe2000001ff00 */
[----:B------:R-:W-:Y:S01]  /*12c0*/  UIADD3 UR11, UR8, -UR11, URZ ;  /* 0x8000000b080b7290 */ /* 0x000fe2000fffe03f */
[----:B------:R-:W-:Y:S01]  /*12d0*/  CS2R R74, SRZ ;  /* 0x00000000004a7805 */ /* 0x000fe2000001ff00 */
[----:B------:R-:W-:Y:S01]  /*12e0*/  UMOV UR12, UR5 ;  /* 0x00000005000c7c82 */ /* 0x000fe20008000000 */
[----:B------:R-:W-:Y:S01]  /*12f0*/  UMOV UR8, URZ ;  /* 0x0000003f00087c82 */ /* 0x000fe20008000000 */
[----:B------:R-:W-:Y:S01]  /*1300*/  ULEA UR11, UR11, UR10, 0xd ;  /* 0x0000000a0b0b7291 */ /* 0x000fe2000f8e683f */
[----:B------:R-:W-:-:S02]  /*1310*/  CS2R R76, SRZ ;  /* 0x00000000004c7805 */ /* 0x000fc4000001ff00 */
[----:B------:R-:W-:Y:S02]  /*1320*/  CS2R R78, SRZ ;  /* 0x00000000004e7805 */ /* 0x000fe4000001ff00 */
[----:B------:R-:W-:Y:S01]  /*1330*/  CS2R R80, SRZ ;  /* 0x0000000000507805 */ /* 0x000fe2000001ff00 */
[----:B------:R-:W-:Y:S01]  /*1340*/  UIADD3 UR11, UR11, 0x100, URZ ;  /* 0x000001000b0b7890 */ /* 0x000fe2000fffe03f */
[----:B------:R-:W-:Y:S02]  /*1350*/  CS2R R82, SRZ ;  /* 0x0000000000527805 */ /* 0x000fe4000001ff00 */
[----:B------:R-:W-:Y:S02]  /*1360*/  CS2R R84, SRZ ;  /* 0x0000000000547805 */ /* 0x000fe4000001ff00 */
[----:B------:R-:W-:Y:S01]  /*1370*/  CS2R R86, SRZ ;  /* 0x0000000000567805 */ /* 0x000fe2000001ff00 */
[----:B------:R-:W-:Y:S01]  /*1380*/  USHF.R.U32.HI UR11, URZ, 0x4, UR11 ;  /* 0x000000043f0b7899 */ /* 0x000fe2000801160b */
[----:B------:R-:W-:-:S02]  /*1390*/  CS2R R24, SRZ ;  /* 0x0000000000187805 */ /* 0x000fc4000001ff00 */
[----:B------:R-:W-:Y:S02]  /*13a0*/  CS2R R26, SRZ ;  /* 0x00000000001a7805 */ /* 0x000fe4000001ff00 */
[----:B------:R-:W-:Y:S01]  /*13b0*/  CS2R R28, SRZ ;  /* 0x00000000001c7805 */ /* 0x000fe2000001ff00 */
[----:B------:R-:W-:Y:S01]  /*13c0*/  ULOP3.LUT UR11, UR11, 0x3fff, URZ, 0xc0, !UPT ;  /* 0x00003fff0b0b7892 */ /* 0x000fe2000f8ec03f */
        /* <DEDUP_REMOVED lines=12> */
[----:B------:R-:W-:Y:S01]  /*1490*/  CS2R R54, SRZ ;  /* 0x0000000000367805 */ /* 0x000fe2000001ff00 */
[----:B------:R-:W-:Y:S06]  /*14a0*/  @!P0 BRA `(.L_x_13) ;  /* 0x0000000800a08947 */ /* 0x000fec0003800000 */
[----:B------:R-:W-:-:S13]  /*14b0*/  ISETP.NE.AND P1, PT, R142, 0x3, PT ;  /* 0x000000038e00780c */ /* 0x000fda0003f25270 */
[----:B------:R-:W-:Y:S05]  /*14c0*/  @!P1 BRA `(.L_x_14) ;  /* 0x0000000000049947 */ /* 0x000fea0003800000 */
[----:B------:R-:W-:Y:S01]  /*14d0*/  BPT.TRAP 0x1 ;  /* 0x000000040000795c */ /* 0x000fe20000300000 */
.L_x_14:
[----:B------:R-:W-:Y:S01]  /*14e0*/  ULEA UR6, UR5, UR10, 0x3 ;  /* 0x0000000a05067291 */ /* 0x000fe2000f8e183f */
[----:B------:R-:W-:-:S05]  /*14f0*/  IMAD.U32 R10, RZ, RZ, UR4 ;  /* 0x00000004ff0a7e24 */ /* 0x000fca000f8e00ff */
[----:B------:R-:W-:-:S04]  /*1500*/  SHF.L.U32 R10, R10, 0x1f, RZ ;  /* 0x0000001f0a0a7819 */ /* 0x000fc800000006ff */
[----:B------:R0:W1:Y:S01]  /*1510*/  SYNCS.PHASECHK.TRANS64.TRYWAIT P0, [UR6], R10 ;  /* 0x0000000aff0075a7 */ /* 0x0000620008000146 */
[----:B------:R-:W-:Y:S05]  /*1520*/  @!P1 BRA `(.L_x_15) ;  /* 0x0000000000049947 */ /* 0x000fea0003800000 */
[----:B------:R-:W-:Y:S01]  /*1530*/  BPT.TRAP 0x1 ;  /* 0x000000040000795c */ /* 0x000fe20000300000 */
.L_x_15:
[----:B-1----:R-:W-:Y:S05]  /*1540*/  @P0 BRA `(.L_x_16) ;  /* 0x0000000000080947 */ /* 0x002fea0003800000 */
[----:B------:R-:W1:Y:S02]  /*1550*/  SYNCS.PHASECHK.TRANS64.TRYWAIT P0, [UR6], R10 ;  /* 0x0000000aff0075a7 */ /* 0x000e640008000146 */
[----:B-1----:R-:W-:Y:S05]  /*1560*/  @!P0 BRA `(.L_x_17) ;  /* 0x0000008000688947 */ /* 0x002fea0003800000 */
.L_x_16:
[----:B------:R-:W-:Y:S01]  /*1570*/  UIADD3 UR6, UR10, 0x28100, URZ ;  /* 0x000281000a067890 */ /* 0x000fe2000fffe03f */
[----:B------:R-:W-:Y:S01]  /*1580*/  WARPGROUP.ARRIVE ;  /* 0x00000000000079c5 */ /* 0x000fe20000000000 */
[----:B------:R-:W-:Y:S01]  /*1590*/  ULOP3.LUT UR8, UR11, 0x10000, URZ, 0xfc, !UPT ;  /* 0x000100000b087892 */ /* 0x000fe2000f8efc3f */
[----:B------:R-:W-:Y:S01]  /*15a0*/  CS2R R18, SRZ ;  /* 0x0000000000127805 */ /* 0x000fe2000001ff00 */
[----:B------:R-:W-:Y:S01]  /*15b0*/  USHF.R.U32.HI UR6, URZ, 0x4, UR6 ;  /* 0x000000043f067899 */ /* 0x000fe20008011606 */
[----:B------:R-:W-:Y:S01]  /*15c0*/  CS2R R16, SRZ ;  /* 0x0000000000107805 */ /* 0x000fe2000001ff00 */
[----:B------:R-:W-:Y:S01]  /*15d0*/  ULEA UR8, UR5, UR8, 0xb ;  /* 0x0000000805087291 */ /* 0x000fe2000f8e583f */
[----:B------:R-:W-:Y:S01]  /*15e0*/  CS2R R20, SRZ ;  /* 0x0000000000147805 */ /* 0x000fe2000001ff00 */
[----:B------:R-:W-:Y:S01]  /*15f0*/  ULOP3.LUT UR6, UR6, 0x3fff, URZ, 0xc0, !UPT ;  /* 0x00003fff06067892 */ /* 0x000fe2000f8ec03f */
[----:B------:R-:W-:Y:S01]  /*1600*/  CS2R R22, SRZ ;  /* 0x0000000000167805 */ /* 0x000fe2000001ff00 */
[----:B------:R-:W-:Y:S01]  /*1610*/  UMOV UR13, 0x40000040 ;  /* 0x40000040000d7882 */ /* 0x000fe20000000000 */
[----:B------:R-:W-:Y:S01]  /*1620*/  UMOV UR15, 0x40000040 ;  /* 0x40000040000f7882 */ /* 0x000fe20000000000 */
[----:B------:R-:W-:Y:S01]  /*1630*/  ULOP3.LUT UR6, UR6, 0x10000, URZ, 0xfc, !UPT ;  /* 0x0001000006067892 */ /* 0x000fe2000f8efc3f */
[----:B------:R-:W-:Y:S01]  /*1640*/  CS2R R88, SRZ ;  /* 0x0000000000587805 */ /* 0x000fe2000001ff00 */
[----:B------:R-:W-:Y:S01]  /*1650*/  UMOV UR12, UR8 ;  /* 0x00000008000c7c82 */ /* 0x000fe20008000000 */
[----:B------:R-:W-:Y:S01]  /*1660*/  CS2R R90, SRZ ;  /* 0x00000000005a7805 */ /* 0x000fe2000001ff00 */
[----:B------:R-:W-:Y:S01]  /*1670*/  ULEA UR7, UR5, UR6, 0x9 ;  /* 0x0000000605077291 */ /* 0x000fe2000f8e483f */
[----:B------:R-:W-:Y:S01]  /*1680*/  CS2R R92, SRZ ;  /* 0x00000000005c7805 */ /* 0x000fe2000001ff00 */
[----:B------:R-:W-:Y:S01]  /*1690*/  UIADD3 UR6, UR8, 0x400, URZ ;  /* 0x0000040008067890 */ /* 0x000fe2000fffe03f */
[----:B------:R-:W-:-:S02]  /*16a0*/  CS2R R96, SRZ ;  /* 0x0000000000607805 */ /* 0x000fc4000001ff00 */
[----:B------:R-:W-:Y:S02]  /*16b0*/  CS2R R94, SRZ ;  /* 0x00000000005e7805 */ /* 0x000fe4000001ff00 */
[----:B------:R-:W-:Y:S02]  /*16c0*/  CS2R R98, SRZ ;  /* 0x0000000000627805 */ /* 0x000fe4000001ff00 */
[----:B------:R-:W-:Y:S01]  /*16d0*/  CS2R R100, SRZ ;  /* 0x0000000000647805 */ /* 0x000fe2000001ff00 */
[----:B------:R-:W-:Y:S01]  /*16e0*/  UMOV UR14, UR7 ;  /* 0x00000007000e7c82 */ /* 0x000fe20008000000 */
[----:B------:R-:W-:Y:S01]  /*16f0*/  CS2R R102, SRZ ;  /* 0x0000000000667805 */ /* 0x000fe2000001ff00 */
[----:B------:R-:W-:Y:S01]  /*1700*/  QGMMA.64x64x32.F32.E5M2.E5M2 R56, gdesc[UR12], RZ, !UPT ;  /* 0x00e000000c3879f3 */ /* 0x000fe2000c7038ff */
[----:B------:R-:W-:Y:S01]  /*1710*/  UMOV UR12, UR6 ;  /* 0x00000006000c7c82 */ /* 0x000fe20008000000 */
[----:B------:R-:W-:Y:S01]  /*1720*/  UMOV UR13, 0x40000040 ;  /* 0x40000040000d7882 */ /* 0x000fe20000000000 */
[----:B------:R-:W-:Y:S01]  /*1730*/  UIADD3 UR6, UR8, 0x402, URZ ;  /* 0x0000040208067890 */ /* 0x000fe2000fffe03f */
[----:B------:R-:W-:Y:S01]  /*1740*/  QGMMA.64x64x32.F32.E5M2.E5M2 R24, gdesc[UR12], RZ, !UPT ;  /* 0x00e000000c1879f3 */ /* 0x000fe2000c7038ff */
[----:B------:R-:W-:Y:S01]  /*1750*/  UIADD3 UR12, UR8, 0x2, URZ ;  /* 0x00000002080c7890 */ /* 0x000fe2000fffe03f */
[----:B------:R-:W-:Y:S01]  /*1760*/  CS2R R104, SRZ ;  /* 0x0000000000687805 */ /* 0x000fe2000001ff00 */
[----:B------:R-:W-:Y:S01]  /*1770*/  UIADD3 UR14, UR7, 0x2, URZ ;  /* 0x00000002070e7890 */ /* 0x000fe2000fffe03f */
[----:B------:R-:W-:Y:S01]  /*1780*/  CS2R R108, SRZ ;  /* 0x00000000006c7805 */ /* 0x000fe2000001ff00 */
[----:B------:R-:W-:Y:S01]  /*1790*/  UMOV UR13, 0x40000040 ;  /* 0x40000040000d7882 */ /* 0x000fe20000000000 */
[----:B------:R-:W-:Y:S01]  /*17a0*/  UMOV UR15, 0x40000040 ;  /* 0x40000040000f7882 */ /* 0x000fe20000000000 */
        /* <DEDUP_REMOVED lines=16> */
[----:B------:R-:W-:Y:S01]  /*18b0*/  CS2R R140, SRZ ;  /* 0x00000000008c7805 */ /* 0x000fe2000001ff00 */
[----:B------:R-:W-:Y:S02]  /*18c0*/  IMAD.MOV.U32 R143, RZ, RZ, RZ ;  /* 0x000000ffff8f7224 */ /* 0x000fe400078e00ff */
[----:B------:R-:W-:Y:S01]  /*18d0*/  IMAD.MOV.U32 R145, RZ, RZ, RZ ;  /* 0x000000ffff917224 */ /* 0x000fe200078e00ff */
[----:B------:R-:W-:Y:S01]  /*18e0*/  QGMMA.64x64x32.F32.E5M2.E5M2 R56, gdesc[UR12], R56 ;  /* 0x00e000000c3879f3 */ /* 0x000fe20008703838 */
[----:B------:R-:W-:Y:S01]  /*18f0*/  UMOV UR12, UR6 ;  /* 0x00000006000c7c82 */ /* 0x000fe20008000000 */
[----:B------:R-:W-:Y:S01]  /*1900*/  UMOV UR13, 0x40000040 ;  /* 0x40000040000d7882 */ /* 0x000fe20000000000 */
[----:B------:R-:W-:Y:S01]  /*1910*/  UIADD3 UR6, UR8, 0x404, URZ ;  /* 0x0000040408067890 */ /* 0x000fe2000fffe03f */
[----:B------:R-:W-:Y:S01]  /*1920*/  QGMMA.64x64x32.F32.E5M2.E5M2 R24, gdesc[UR12], R24 ;  /* 0x00e000000c1879f3 */ /* 0x000fe20008703818 */
[----:B------:R-:W-:-:S02]  /*1930*/  UIADD3 UR12, UR8, 0x4, URZ ;  /* 0x00000004080c7890 */ /* 0x000fc4000fffe03f */
[----:B------:R-:W-:Y:S01]  /*1940*/  UIADD3 UR14, UR7, 0x4, URZ ;  /* 0x00000004070e7890 */ /* 0x000fe2000fffe03f */
[----:B------:R-:W-:Y:S01]  /*1950*/  UMOV UR13, 0x40000040 ;  /* 0x40000040000d7882 */ /* 0x000fe20000000000 */
[----:B------:R-:W-:-:S07]  /*1960*/  UMOV UR15, 0x40000040 ;  /* 0x40000040000f7882 */ /* 0x000fce0000000000 */
[----:B------:R-:W-:Y:S01]  /*1970*/  QGMMA.64x64x32.F32.E5M2.E5M2 R56, gdesc[UR12], R56 ;  /* 0x00e000000c3879f3 */ /* 0x000fe20008703838 */
[----:B------:R-:W-:Y:S01]  /*1980*/  UMOV UR12, UR6 ;  /* 0x00000006000c7c82 */ /* 0x000fe20008000000 */
[----:B------:R-:W-:Y:S01]  /*1990*/  UMOV UR13, 0x40000040 ;  /* 0x40000040000d7882 */ /* 0x000fe20000000000 */
[----:B------:R-:W-:Y:S01]  /*19a0*/  UMOV UR6, 0x4 ;  /* 0x0000000400067882 */ /* 0x000fe20000000000 */
[----:B------:R-:W-:Y:S01]  /*19b0*/  QGMMA.64x64x32.F32.E5M2.E5M2 R24, gdesc[UR12], R24 ;  /* 0x00e000000c1879f3 */ /* 0x000fe20008703818 */
[----:B------:R-:W-:Y:S02]  /*19c0*/  UIADD3 UR14, UR7, 0x6, URZ ;  /* 0x00000006070e7890 */ /* 0x000fe4000fffe03f */
[----:B------:R-:W-:Y:S01]  /*19d0*/  UIADD3 UR12, UR8, 0x6, URZ ;  /* 0x00000006080c7890 */ /* 0x000fe2000fffe03f */
[----:B------:R-:W-:Y:S01]  /*19e0*/  ULDC UR7, c[0x0][0x50c] ;  /* 0x0001430000077ab9 */ /* 0x000fe20000000800 */
[----:B------:R-:W-:Y:S02]  /*19f0*/  UIADD3 UR8, UR8, 0x406, URZ ;  /* 0x0000040608087890 */ /* 0x000fe4000fffe03f */
[----:B------:R-:W-:Y:S01]  /*1a00*/  UISETP.NE.AND UP0, UPT, UR7, 0x4, UPT ;  /* 0x000000040700788c */ /* 0x000fe2000bf05270 */
[----:B------:R-:W-:Y:S01]  /*1a10*/  UMOV UR13, 0x40000040 ;  /* 0x40000040000d7882 */ /* 0x000fe20000000000 */
[----:B------:R-:W-:-:S02]  /*1a20*/  UMOV UR15, 0x40000040 ;  /* 0x40000040000f7882 */ /* 0x000fc40000000000 */
[----:B------:R-:W-:-:S06]  /*1a30*/  USEL UR7, URZ, 0x1, UP0 ;  /* 0x000000013f077887 */ /* 0x000fcc0008000000 */
[----:B------:R-:W-:Y:S01]  /*1a40*/  ISETP.NE.AND P0, PT, RZ, UR7, PT ;  /* 0x00000007ff007c0c */ /* 0x000fe2000bf05270 */
[----:B------:R-:W-:Y:S01]  /*1a50*/  QGMMA.64x64x32.F32.E5M2.E5M2 R56, gdesc[UR12], R56 ;  /* 0x00e000000c3879f3 */ /* 0x000fe20008703838 */
[----:B------:R-:W-:Y:S01]  /*1a60*/  UMOV UR12, UR8 ;  /* 0x00000008000c7c82 */ /* 0x000fe20008000000 */
[----:B------:R-:W-:Y:S02]  /*1a70*/  UMOV UR13, 0x40000040 ;  /* 0x40000040000d7882 */ /* 0x000fe40000000000 */
[----:B------:R-:W-:Y:S08]  /*1a80*/  QGMMA.64x64x32.F32.E5M2.E5M2 R24, gdesc[UR12], R24, gsb0 ;  /* 0x00e000000c1879f3 */ /* 0x000ff00008003818 */
[----:B------:R-:W-:Y:S05]  /*1a90*/  @!P0 BRA `(.L_x_18) ;  /* 0x0000000400088947 */ /* 0x000fea0003800000 */
[----:B------:R-:W-:Y:S02]  /*1aa0*/  WARPGROUP.DEPBAR.LE gsb0, 0x0 ;  /* 0x00008000000079c5 */ /* 0x000fe40000010000 */
[----:B------:R-:W-:-:S01]  /*1ab0*/  FADD R145, RZ, R56 ;  /* 0x00000038ff917221 */ /* 0x000fc20000000000 */
[----:B------:R-:W-:Y:S01]  /*1ac0*/  FADD R140, RZ, R57 ;  /* 0x00000039ff8c7221 */ /* 0x000fe20000000000 */
        /* <DEDUP_REMOVED lines=62> */
[----:B------:R-:W-:-:S06]  /*1eb0*/  UMOV UR6, URZ ;  /* 0x0000003f00067c82 */ /* 0x000fcc0008000000 */
.L_x_18:
[----:B------:R-:W-:-:S04]  /*1ec0*/  UIADD3 UR12, UR5, 0x1, URZ ;  /* 0x00000001050c7890 */ /* 0x000fc8000fffe03f */
[----:B------:R-:W-:-:S04]  /*1ed0*/  UISETP.NE.AND UP0, UPT, UR12, 0x5, UPT ;  /* 0x000000050c00788c */ /* 0x000fc8000bf05270 */
[----:B------:R-:W-:Y:S02]  /*1ee0*/  USEL UR8, URZ, 0x1, UP0 ;  /* 0x000000013f087887 */ /* 0x000fe40008000000 */
[----:B------:R-:W-:Y:S02]  /*1ef0*/  USEL UR12, UR12, URZ, UP0 ;  /* 0x0000003f0c0c7287 */ /* 0x000fe40008000000 */
[----:B------:R-:W-:-:S06]  /*1f00*/  ULOP3.LUT UR8, UR4, UR8, URZ, 0x3c, !UPT ;  /* 0x0000000804087292 */ /* 0x000fcc000f8e3c3f */
[----:B------:R-:W-:Y:S01]  /*1f10*/  IMAD.U32 R13, RZ, RZ, UR8 ;  /* 0x00000008ff0d7e24 */ /* 0x000fe2000f8e00ff */
[----:B------:R-:W-:-:S06]  /*1f20*/  UMOV UR8, 0x1 ;  /* 0x0000000100087882 */ /* 0x000fcc0000000000 */
.L_x_13:
[----:B------:R-:W-:-:S04]  /*1f30*/  UISETP.LT.AND UP0, UPT, UR9, 0x1, UPT ;  /* 0x000000010900788c */ /* 0x000fc8000bf01270 */
[----:B------:R-:W-:-:S04]  /*1f40*/  USEL UR13, UR9, 0x1, UP0 ;  /* 0x00000001090d7887 */ /* 0x000fc80008000000 */
[----:B------:R-:W-:-:S04]  /*1f50*/  UIADD3 UR13, UR9, -UR13, URZ ;  /* 0x8000000d090d7290 */ /* 0x000fc8000fffe03f */
[----:B------:R-:W-:-:S06]  /*1f60*/  UISETP.GE.AND UP0, UPT, UR13, 0x1, UPT ;  /* 0x000000010d00788c */ /* 0x000fcc000bf06270 */
[----:B------:R-:W-:-:S13]  /*1f70*/  PLOP3.LUT P0, PT, PT, PT, UP0, 0x80, 0x0 ;  /* 0x000000000000781c */ /* 0x000fda0003f0f008 */
[----:B------:R-:W-:Y:S05]  /*1f80*/  @!P0 BRA `(.L_x_19) ;  /* 0x0000000800748947 */ /* 0x000fea0003800000 */
[----:B01----:R-:W-:Y:S01]  /*1f90*/  IMAD.U32 R10, RZ, RZ, UR13 ;  /* 0x0000000dff0a7e24 */ /* 0x003fe2000f8e00ff */
[----:B------:R-:W-:Y:S01]  /*1fa0*/  UMOV UR13, UR5 ;  /* 0x00000005000d7c82 */ /* 0x000fe20008000000 */
[----:B------:R-:W-:-:S05]  /*1fb0*/  ULDC UR15, c[0x0][0x50c] ;  /* 0x00014300000f7ab9 */ /* 0x000fca0000000800 */
.L_x_27:
[----:B------:R-:W-:-:S13]  /*1fc0*/  ISETP.NE.AND P1, PT, R142, 0x3, PT ;  /* 0x000000038e00780c */ /* 0x000fda0003f25270 */
[----:B01----:R-:W-:Y:S05]  /*1fd0*/  @!P1 BRA `(.L_x_20) ;  /* 0x0000000000049947 */ /* 0x003fea0003800000 */
[----:B------:R-:W-:Y:S01]  /*1fe0*/  BPT.TRAP 0x1 ;  /* 0x000000040000795c */ /* 0x000fe20000300000 */
.L_x_20:
[----:B------:R-:W0:Y:S01]  /*1ff0*/  S2UR UR14, SR_CgaCtaId ;  /* 0x00000000000e79c3 */ /* 0x000e220000008800 */
[----:B------:R-:W-:Y:S01]  /*2000*/  UMOV UR10, 0x400 ;  /* 0x00000400000a7882 */ /* 0x000fe20000000000 */
[----:B------:R-:W-:Y:S01]  /*2010*/  SHF.L.U32 R11, R13, 0x1f, RZ ;  /* 0x0000001f0d0b7819 */ /* 0x000fe200000006ff */
[----:B0-----:R-:W-:-:S04]  /*2020*/  ULEA UR10, UR14, UR10, 0x18 ;  /* 0x0000000a0e0a7291 */ /* 0x001fc8000f8ec03f */
[----:B------:R-:W-:-:S09]  /*2030*/  ULEA UR14, UR12, UR10, 0x3 ;  /* 0x0000000a0c0e7291 */ /* 0x000fd2000f8e183f */
[----:B------:R0:W1:Y:S01]  /*2040*/  SYNCS.PHASECHK.TRANS64.TRYWAIT P0, [UR14], R11 ;  /* 0x0000000bff0075a7 */ /* 0x000062000800014e */
[----:B------:R-:W-:Y:S05]  /*2050*/  @!P1 BRA `(.L_x_21) ;  /* 0x0000000000049947 */ /* 0x000fea0003800000 */
[----:B------:R-:W-:Y:S01]  /*2060*/  BPT.TRAP 0x1 ;  /* 0x000000040000795c */ /* 0x000fe20000300000 */
.L_x_21:
[----:B-1----:R-:W-:Y:S05]  /*2070*/  @P0 BRA `(.L_x_22) ;  /* 0x0000000000080947 */ /* 0x002fea0003800000 */
[----:B------:R-:W1:Y:S02]  /*2080*/  SYNCS.PHASECHK.TRANS64.TRYWAIT P0, [UR14], R11 ;  /* 0x0000000bff0075a7 */ /* 0x000e64000800014e */
[----:B-1----:R-:W-:Y:S05]  /*2090*/  @!P0 BRA `(.L_x_23) ;  /* 0x0000007400b48947 */ /* 0x002fea0003800000 */
.L_x_22:
[----:B------:R-:W-:Y:S01]  /*20a0*/  UIADD3 UR14, UR10, 0x28100, URZ ;  /* 0x000281000a0e7890 */ /* 0x000fe2000fffe03f */
[----:B------:R-:W-:Y:S01]  /*20b0*/  WARPGROUP.ARRIVE ;  /* 0x00000000000079c5 */ /* 0x000fe20000000000 */
[----:B------:R-:W-:Y:S02]  /*20c0*/  UISETP.NE.AND UP0, UPT, UR7, URZ, UPT ;  /* 0x0000003f0700728c */ /* 0x000fe4000bf05270 */
[----:B------:R-:W-:Y:S02]  /*20d0*/  USHF.R.U32.HI UR14, URZ, 0x4, UR14 ;  /* 0x000000043f0e7899 */ /* 0x000fe4000801160e */
[----:B------:R-:W-:Y:S02]  /*20e0*/  USEL UR8, UR8, URZ, !UP0 ;  /* 0x0000003f08087287 */ /* 0x000fe4000c000000 */
[----:B------:R-:W-:Y:S02]  /*20f0*/  ULOP3.LUT UR14, UR14, 0x3fff, URZ, 0xc0, !UPT ;  /* 0x00003fff0e0e7892 */ /* 0x000fe4000f8ec03f */
[----:B------:R-:W-:-:S02]  /*2100*/  ULOP3.LUT UR7, UR11, 0x10000, URZ, 0xfc, !UPT ;  /* 0x000100000b077892 */ /* 0x000fc4000f8efc3f */
[----:B------:R-:W-:Y:S02]  /*2110*/  ULOP3.LUT UR14, UR14, 0x10000, URZ, 0xfc, !UPT ;  /* 0x000100000e0e7892 */ /* 0x000fe4000f8efc3f */
[----:B------:R-:W-:Y:S02]  /*2120*/  UISETP.NE.U32.AND UP0, UPT, UR8, URZ, UPT ;  /* 0x0000003f0800728c */ /* 0x000fe4000bf05070 */
[----:B------:R-:W-:Y:S02]  /*2130*/  ULEA UR8, UR12, UR7, 0xb ;  /* 0x000000070c087291 */ /* 0x000fe4000f8e583f */
[----:B------:R-:W-:Y:S02]  /*2140*/  ULEA UR7, UR12, UR14, 0x9 ;  /* 0x0000000e0c077291 */ /* 0x000fe4000f8e483f */
[----:B------:R-:W-:Y:S01]  /*2150*/  UIADD3 UR14, UR8, 0x400, URZ ;  /* 0x00000400080e7890 */ /* 0x000fe2000fffe03f */
[----:B------:R-:W-:Y:S02]  /*2160*/  UMOV UR17, 0x40000040 ;  /* 0x4000004000117882 */ /* 0x000fe40000000000 */
[----:B------:R-:W-:Y:S01]  /*2170*/  UMOV UR16, UR8 ;  /* 0x0000000800107c82 */ /* 0x000fe20008000000 */
[----:B------:R-:W-:Y:S01]  /*2180*/  UMOV UR19, 0x40000040 ;  /* 0x4000004000137882 */ /* 0x000fe20000000000 */
[----:B------:R-:W-:Y:S01]  /*2190*/  UMOV UR18, UR7 ;  /* 0x0000000700127c82 */ /* 0x000fe20008000000 */
[----:B------:R-:W-:Y:S01]  /*21a0*/  UIADD3 UR6, UR6, 0x4, URZ ;  /* 0x0000000406067890 */ /* 0x000fe2000fffe03f */
[----:B------:R-:W-:Y:S01]  /*21b0*/  QGMMA.64x64x32.F32.E5M2.E5M2 R56, gdesc[UR16], R56, UP0 ;  /* 0x00e00000103879f3 */ /* 0x000fe2000bf03838 */
[----:B------:R-:W-:Y:S01]  /*21c0*/  UMOV UR16, UR14 ;  /* 0x0000000e00107c82 */ /* 0x000fe20008000000 */
[----:B------:R-:W-:Y:S01]  /*21d0*/  UMOV UR17, 0x40000040 ;  /* 0x4000004000117882 */ /* 0x000fe20000000000 */
[----:B------:R-:W-:Y:S01]  /*21e0*/  UIADD3 UR14, UR8, 0x402, URZ ;  /* 0x00000402080e7890 */ /* 0x000fe2000fffe03f */
[----:B------:R-:W-:Y:S01]  /*21f0*/  QGMMA.64x64x32.F32.E5M2.E5M2 R24, gdesc[UR16], R24, UP0 ;  /* 0x00e00000101879f3 */ /* 0x000fe2000bf03818 */
[----:B------:R-:W-:-:S02]  /*2200*/  UIADD3 UR16, UR8, 0x2, URZ ;  /* 0x0000000208107890 */ /* 0x000fc4000fffe03f */
[----:B------:R-:W-:Y:S01]  /*2210*/  UIADD3 UR18, UR7, 0x2, URZ ;  /* 0x0000000207127890 */ /* 0x000fe2000fffe03f */
[----:B------:R-:W-:Y:S01]  /*2220*/  UMOV UR17, 0x40000040 ;  /* 0x4000004000117882 */ /* 0x000fe20000000000 */
[----:B------:R-:W-:Y:S01]  /*2230*/  UMOV UR19, 0x40000040 ;  /* 0x4000004000137882 */ /* 0x000fe20000000000 */
[----:B------:R-:W-:-:S06]  /*2240*/  UISETP.NE.AND UP0, UPT, UR6, UR15, UPT ;  /* 0x0000000f0600728c */ /* 0x000fcc000bf05270 */
[----:B------:R-:W-:Y:S01]  /*2250*/  QGMMA.64x64x32.F32.E5M2.E5M2 R56, gdesc[UR16], R56 ;  /* 0x00e00000103879f3 */ /* 0x000fe20008703838 */
[----:B------:R-:W-:Y:S01]  /*2260*/  UMOV UR16, UR14 ;  /* 0x0000000e00107c82 */ /* 0x000fe20008000000 */
[----:B------:R-:W-:Y:S01]  /*2270*/  UMOV UR17, 0x40000040 ;  /* 0x4000004000117882 */ /* 0x000fe20000000000 */
[----:B------:R-:W-:Y:S01]  /*2280*/  UIADD3 UR14, UR8, 0x404, URZ ;  /* 0x00000404080e7890 */ /* 0x000fe2000fffe03f */
[----:B------:R-:W-:Y:S01]  /*2290*/  QGMMA.64x64x32.F32.E5M2.E5M2 R24, gdesc[UR16], R24 ;  /* 0x00e00000101879f3 */ /* 0x000fe20008703818 */
[----:B------:R-:W-:Y:S02]  /*22a0*/  UIADD3 UR16, UR8, 0x4, URZ ;  /* 0x0000000408107890 */ /* 0x000fe4000fffe03f */
[----:B------:R-:W-:Y:S01]  /*22b0*/  UIADD3 UR18, UR7, 0x4, URZ ;  /* 0x0000000407127890 */ /* 0x000fe2000fffe03f */
[----:B------:R-:W-:Y:S01]  /*22c0*/  UMOV UR17, 0x40000040 ;  /* 0x4000004000117882 */ /* 0x000fe20000000000 */
[----:B------:R-:W-:-:S07]  /*22d0*/  UMOV UR19, 0x40000040 ;  /* 0x4000004000137882 */ /* 0x000fce0000000000 */
[----:B------:R-:W-:Y:S01]  /*22e0*/  QGMMA.64x64x32.F32.E5M2.E5M2 R56, gdesc[UR16], R56 ;  /* 0x00e00000103879f3 */ /* 0x000fe20008703838 */
[----:B------:R-:W-:Y:S01]  /*22f0*/  UMOV UR16, UR14 ;  /* 0x0000000e00107c82 */ /* 0x000fe20008000000 */
[----:B------:R-:W-:Y:S02]  /*2300*/  UMOV UR17, 0x40000040 ;  /* 0x4000004000117882 */ /* 0x000fe40000000000 */
[----:B------:R-:W-:Y:S01]  /*2310*/  QGMMA.64x64x32.F32.E5M2.E5M2 R24, gdesc[UR16], R24 ;  /* 0x00e00000101879f3 */ /* 0x000fe20008703818 */
[----:B------:R-:W-:Y:S02]  /*2320*/  UIADD3 UR16, UR8, 0x6, URZ ;  /* 0x0000000608107890 */ /* 0x000fe4000fffe03f */
[----:B------:R-:W-:Y:S02]  /*2330*/  UIADD3 UR18, UR7, 0x6, URZ ;  /* 0x0000000607127890 */ /* 0x000fe4000fffe03f */
[----:B------:R-:W-:Y:S01]  /*2340*/  UIADD3 UR8, UR8, 0x406, URZ ;  /* 0x0000040608087890 */ /* 0x000fe2000fffe03f */
[----:B------:R-:W-:Y:S01]  /*2350*/  UMOV UR17, 0x40000040 ;  /* 0x4000004000117882 */ /* 0x000fe20000000000 */
[----:B------:R-:W-:Y:S01]  /*2360*/  UMOV UR19, 0x40000040 ;  /* 0x4000004000137882 */ /* 0x000fe20000000000 */
[----:B------:R-:W-:-:S06]  /*2370*/  USEL UR7, URZ, 0x1, UP0 ;  /* 0x000000013f077887 */ /* 0x000fcc0008000000 */
[----:B------:R-:W-:Y:S01]  /*2380*/  ISETP.NE.AND P0, PT, RZ, UR7, PT ;  /* 0x00000007ff007c0c */ /* 0x000fe2000bf05270 */
[----:B------:R-:W-:Y:S01]  /*2390*/  QGMMA.64x64x32.F32.E5M2.E5M2 R56, gdesc[UR16], R56 ;  /* 0x00e00000103879f3 */ /* 0x000fe20008703838 */
[----:B------:R-:W-:Y:S01]  /*23a0*/  UMOV UR16, UR8 ;  /* 0x0000000800107c82 */ /* 0x000fe20008000000 */
[----:B------:R-:W-:Y:S02]  /*23b0*/  UMOV UR17, 0x40000040 ;  /* 0x4000004000117882 */ /* 0x000fe40000000000 */
[----:B------:R-:W-:Y:S03]  /*23c0*/  QGMMA.64x64x32.F32.E5M2.E5M2 R24, gdesc[UR16], R24, gsb0 ;  /* 0x00e00000101879f3 */ /* 0x000fe60008003818 */
[----:B------:R-:W-:-:S05]  /*23d0*/  WARPGROUP.DEPBAR.LE gsb0, 0x1 ;  /* 0x00008000000079c5 */ /* 0x000fca0000010100 */
[----:B------:R-:W-:Y:S05]  /*23e0*/  @!P0 BRA `(.L_x_24) ;  /* 0x0000000400088947 */ /* 0x000fea0003800000 */
[----:B------:R-:W-:Y:S02]  /*23f0*/  WARPGROUP.DEPBAR.LE gsb0, 0x0 ;  /* 0x00008000000079c5 */ /* 0x000fe40000010000 */
[----:B------:R-:W-:-:S01]  /*2400*/  FADD R145, R56, R145 ;  /* 0x0000009138917221 */ /* 0x000fc20000000000 */
[----:B------:R-:W-:Y:S01]  /*2410*/  FADD R140, R57, R140 ;  /* 0x0000008c398c7221 */ /* 0x000fe20000000000 */
        /* <DEDUP_REMOVED lines=62> */
[----:B------:R-:W-:-:S06]  /*2800*/  UMOV UR6, URZ ;  /* 0x0000003f00067c82 */ /* 0x000fcc0008000000 */
.L_x_24:
[----:B------:R-:W-:Y:S05]  /*2810*/  @!P1 BRA `(.L_x_25) ;  /* 0x0000000000049947 */ /* 0x000fea0003800000 */
[----:B------:R-:W-:Y:S01]  /*2820*/  BPT.TRAP 0x1 ;  /* 0x000000040000795c */ /* 0x000fe20000300000 */
.L_x_25:
[----:B------:R-:W-:Y:S01]  /*2830*/  ULEA UR8, UR13, UR10, 0x3 ;  /* 0x0000000a0d087291 */ /* 0x000fe2000f8e183f */
[----:B------:R-:W-:-:S03]  /*2840*/  ISETP.GT.U32.AND P0, PT, R4, 0x1, PT ;  /* 0x000000010400780c */ /* 0x000fc60003f04070 */
[----:B------:R-:W-:-:S04]  /*2850*/  UIADD3 UR8, UR8, 0x28, URZ ;  /* 0x0000002808087890 */ /* 0x000fc8000fffe03f */
[----:B------:R-:W-:-:S09]  /*2860*/  UPRMT UR8, URZ, 0x654, UR8 ;  /* 0x000006543f087896 */ /* 0x000fd20008000008 */
[----:B------:R-:W-:Y:S01]  /*2870*/  SYNCS.ARRIVE.TRANS64.RED.A1T0 RZ, [UR8], RZ ;  /* 0x000000ffffff79a7 */ /* 0x000fe20008100408 */
[----:B------:R-:W-:Y:S05]  /*2880*/  @P0 BRA `(.L_x_26) ;  /* 0x0000000000040947 */ /* 0x000fea0003800000 */
[----:B------:R-:W-:Y:S01]  /*2890*/  BPT.TRAP 0x1 ;  /* 0x000000040000795c */ /* 0x000fe20000300000 */
.L_x_26:
[----:B------:R-:W-:Y:S01]  /*28a0*/  UIADD3 UR12, UR12, 0x1, URZ ;  /* 0x000000010c0c7890 */ /* 0x000fe2000fffe03f */
[C---:B------:R-:W-:Y:S01]  /*28b0*/  ISETP.GT.AND P0, PT, R10.reuse, 0x1, PT ;  /* 0x000000010a00780c */ /* 0x040fe20003f04270 */
[----:B------:R-:W-:Y:S01]  /*28c0*/  UIADD3 UR13, UR13, 0x1, URZ ;  /* 0x000000010d0d7890 */ /* 0x000fe2000fffe03f */
[----:B------:R-:W-:Y:S01]  /*28d0*/  VIADD R10, R10, 0xffffffff ;  /* 0xffffffff0a0a7836 */ /* 0x000fe20000000000 */
[----:B------:R-:W-:Y:S02]  /*28e0*/  UISETP.NE.AND UP0, UPT, UR12, 0x5, UPT ;  /* 0x000000050c00788c */ /* 0x000fe4000bf05270 */
[----:B------:R-:W-:Y:S02]  /*28f0*/  UISETP.NE.AND UP1, UPT, UR13, 0x5, UPT ;  /* 0x000000050d00788c */ /* 0x000fe4000bf25270 */
[----:B------:R-:W-:Y:S02]  /*2900*/  USEL UR8, URZ, 0x1, UP0 ;  /* 0x000000013f087887 */ /* 0x000fe40008000000 */
[----:B------:R-:W-:-:S02]  /*2910*/  USEL UR12, UR12, URZ, UP0 ;  /* 0x0000003f0c0c7287 */ /* 0x000fc40008000000 */
[----:B------:R-:W-:Y:S02]  /*2920*/  USEL UR13, UR13, URZ, UP1 ;  /* 0x0000003f0d0d7287 */ /* 0x000fe40008800000 */
[----:B------:R-:W-:Y:S01]  /*2930*/  LOP3.LUT R13, R13, UR8, RZ, 0x3c, !PT ;  /* 0x000000080d0d7c12 */ /* 0x000fe2000f8e3cff */
[----:B------:R-:W-:Y:S01]  /*2940*/  UMOV UR8, 0x1 ;  /* 0x0000000100087882 */ /* 0x000fe20000000000 */
[----:B------:R-:W-:Y:S08]  /*2950*/  @P0 BRA `(.L_x_27) ;  /* 0xfffffff400980947 */ /* 0x000ff0000383ffff */
.L_x_19:
[----:B------:R-:W-:Y:S01]  /*2960*/  UISETP.NE.AND UP0, UPT, UR6, URZ, UPT ;  /* 0x0000003f0600728c */ /* 0x000fe2000bf05270 */
[----:B01----:R-:W0:Y:S03]  /*2970*/  LDC R10, c[0x0][0x28c] ;  /* 0x0000a300ff0a7b82 */ /* 0x003e260000000800 */
[----:B------:R-:W-:-:S06]  /*2980*/  USEL UR6, URZ, 0x1, !UP0 ;  /* 0x000000013f067887 */ /* 0x000fcc000c000000 */
[----:B------:R-:W-:Y:S02]  /*2990*/  ISETP.NE.AND P0, PT, RZ, UR6, PT ;  /* 0x00000006ff007c0c */ /* 0x000fe4000bf05270 */
[----:B0-----:R-:W-:-:S11]  /*29a0*/  ISETP.GE.AND P1, PT, R10, 0x1, PT ;  /* 0x000000010a00780c */ /* 0x001fd60003f26270 */
[----:B------:R-:W-:Y:S05]  /*29b0*/  @!P0 BRA `(.L_x_28) ;  /* 0x0000000400048947 */ /* 0x000fea0003800000 */
[----:B------:R-:W-:Y:S02]  /*29c0*/  WARPGROUP.DEPBAR.LE gsb0, 0x0 ;  /* 0x00008000000079c5 */ /* 0x000fe40000010000 */
[----:B------:R-:W-:Y:S01]  /*29d0*/  FADD R145, R56, R145 ;  /* 0x0000009138917221 */ /* 0x000fe20000000000 */
        /* <DEDUP_REMOVED lines=62> */
[----:B------:R-:W-:-:S07]  /*2dc0*/  FADD R18, R18, R55 ;  /* 0x0000003712127221 */ /* 0x000fce0000000000 */
.L_x_28:
[----:B------:R-:W-:Y:S02]  /*2dd0*/  WARPGROUP.DEPBAR.LE gsb0, 0x0 ;  /* 0x00008000000079c5 */ /* 0x000fe40000010000 */
[----:B------:R-:W-:Y:S05]  /*2de0*/  @!P1 BRA `(.L_x_29) ;  /* 0x0000000000409947 */ /* 0x000fea0003800000 */
[----:B------:R-:W-:-:S13]  /*2df0*/  ISETP.NE.AND P0, PT, R142, 0x3, PT ;  /* 0x000000038e00780c */ /* 0x000fda0003f05270 */
[----:B------:R-:W-:Y:S05]  /*2e00*/  @!P0 BRA `(.L_x_30) ;  /* 0x0000000000048947 */ /* 0x000fea0003800000 */
[----:B------:R-:W-:Y:S01]  /*2e10*/  BPT.TRAP 0x1 ;  /* 0x000000040000795c */ /* 0x000fe20000300000 */
.L_x_30:
[----:B------:R-:W-:Y:S01]  /*2e20*/  UISETP.LT.AND UP0, UPT, UR9, 0x1, UPT ;  /* 0x000000010900788c */ /* 0x000fe2000bf01270 */
[----:B------:R-:W-:-:S03]  /*2e30*/  ISETP.GT.U32.AND P0, PT, R4, 0x1, PT ;  /* 0x000000010400780c */ /* 0x000fc60003f04070 */
[----:B------:R-:W-:-:S04]  /*2e40*/  USEL UR8, UR9, 0x1, UP0 ;  /* 0x0000000109087887 */ /* 0x000fc80008000000 */
[----:B------:R-:W-:-:S04]  /*2e50*/  UIADD3 UR8, UR5, UR9, -UR8 ;  /* 0x0000000905087290 */ /* 0x000fc8000fffe808 */
[----:B------:R-:W-:-:S04]  /*2e60*/  UIMAD.WIDE.U32 UR6, UR8, -0x33333333, URZ ;  /* 0xcccccccd080678a5 */ /* 0x000fc8000f8e003f */
[----:B------:R-:W-:-:S04]  /*2e70*/  USHF.R.U32.HI UR6, URZ, 0x2, UR7 ;  /* 0x000000023f067899 */ /* 0x000fc80008011607 */
[----:B------:R-:W-:-:S04]  /*2e80*/  UIMAD UR8, UR6, -0x5, UR8 ;  /* 0xfffffffb060878a4 */ /* 0x000fc8000f8e0208 */
[----:B------:R-:W-:-:S04]  /*2e90*/  ULEA UR8, UR8, UR10, 0x3 ;  /* 0x0000000a08087291 */ /* 0x000fc8000f8e183f */
[----:B------:R-:W-:-:S04]  /*2ea0*/  UIADD3 UR8, UR8, 0x28, URZ ;  /* 0x0000002808087890 */ /* 0x000fc8000fffe03f */
[----:B------:R-:W-:-:S09]  /*2eb0*/  UPRMT UR8, URZ, 0x654, UR8 ;  /* 0x000006543f087896 */ /* 0x000fd20008000008 */
[----:B------:R-:W-:Y:S01]  /*2ec0*/  SYNCS.ARRIVE.TRANS64.RED.A1T0 RZ, [UR8], RZ ;  /* 0x000000ffffff79a7 */ /* 0x000fe20008100408 */
[----:B------:R-:W-:Y:S05]  /*2ed0*/  @P0 BRA `(.L_x_29) ;  /* 0x0000000000040947 */ /* 0x000fea0003800000 */
[----:B------:R-:W-:Y:S01]  /*2ee0*/  BPT.TRAP 0x1 ;  /* 0x000000040000795c */ /* 0x000fe20000300000 */
.L_x_29:
[----:B------:R-:W0:Y:S01]  /*2ef0*/  LDC R14, c[0x0][0x288] ;  /* 0x0000a200ff0e7b82 */ /* 0x000e220000000800 */
[----:B------:R-:W-:Y:S01]  /*2f00*/  IMAD.SHL.U32 R33, R7, 0x40, RZ ;  /* 0x0000004007217824 */ /* 0x000fe200078e00ff */
[--C-:B------:R-:W-:Y:S01]  /*2f10*/  SHF.R.U32.HI R10, RZ, 0x2, R0.reuse ;  /* 0x00000002ff0a7819 */ /* 0x100fe20000011600 */
[----:B------:R-:W-:Y:S01]  /*2f20*/  UIADD3 UR5, UR9, UR5, URZ ;  /* 0x0000000509057290 */ /* 0x000fe2000fffe03f */
[----:B------:R-:W-:Y:S01]  /*2f30*/  LOP3.LUT R12, R0, 0x60, RZ, 0xc0, !PT ;  /* 0x00000060000c7812 */ /* 0x000fe200078ec0ff */
[----:B------:R-:W-:Y:S01]  /*2f40*/  IMAD.SHL.U32 R34, R6, 0x100, RZ ;  /* 0x0000010006227824 */ /* 0x000fe200078e00ff */
[----:B------:R-:W-:Y:S01]  /*2f50*/  SHF.R.U32.HI R13, RZ, 0x7, R0 ;  /* 0x00000007ff0d7819 */ /* 0x000fe20000011600 */
[----:B------:R-:W-:Y:S01]  /*2f60*/  UISETP.GT.U32.AND UP0, UPT, UR5, 0x4, UPT ;  /* 0x000000040500788c */ /* 0x000fe2000bf04070 */
[----:B------:R-:W-:Y:S01]  /*2f70*/  LOP3.LUT R11, R10, 0x7, RZ, 0xc0, !PT ;  /* 0x000000070a0b7812 */ /* 0x000fe200078ec0ff */
[C---:B------:R-:W-:Y:S01]  /*2f80*/  IMAD.SHL.U32 R26, R0.reuse, 0x2, RZ ;  /* 0x00000002001a7824 */ /* 0x040fe200078e00ff */
[----:B------:R-:W-:Y:S01]  /*2f90*/  SHF.R.U32.HI R12, RZ, 0x1, R12 ;  /* 0x00000001ff0c7819 */ /* 0x000fe2000001160c */
[----:B------:R-:W-:Y:S01]  /*2fa0*/  ULDC UR12, c[0x0][0x284] ;  /* 0x0000a100000c7ab9 */ /* 0x000fe20000000800 */
[----:B------:R-:W-:Y:S01]  /*2fb0*/  LOP3.LUT R10, R13, 0x1, RZ, 0xc0, !PT ;  /* 0x000000010d0a7812 */ /* 0x000fe200078ec0ff */
[----:B------:R-:W-:Y:S01]  /*2fc0*/  UISETP.LT.U32.AND UP0, UPT, UR9, 0x5, UP0 ;  /* 0x000000050900788c */ /* 0x000fe20008701070 */
[----:B------:R-:W-:Y:S01]  /*2fd0*/  IADD3 R15, RZ, -R12, -R11 ;  /* 0x8000000cff0f7210 */ /* 0x000fe20007ffe80b */
[----:B------:R-:W-:Y:S01]  /*2fe0*/  UISETP.GE.U32.AND UP1, UPT, UR9, 0x5, UPT ;  /* 0x000000050900788c */ /* 0x000fe2000bf26070 */
[----:B------:R-:W-:Y:S01]  /*2ff0*/  LOP3.LUT R13, R0, 0x3, RZ, 0xc0, !PT ;  /* 0x00000003000d7812 */ /* 0x000fe200078ec0ff */
[C---:B------:R-:W-:Y:S01]  /*3000*/  IMAD.SHL.U32 R24, R10.reuse, 0x40, RZ ;  /* 0x000000400a187824 */ /* 0x040fe200078e00ff */
[----:B------:R-:W-:Y:S01]  /*3010*/  SHF.R.S32.HI R29, RZ, 0x1f, R5 ;  /* 0x0000001fff1d7819 */ /* 0x000fe20000011405 */
[----:B------:R-:W-:Y:S01]  /*3020*/  UIMAD.WIDE.U32 UR6, UR5, -0x33333333, URZ ;  /* 0xcccccccd050678a5 */ /* 0x000fe2000f8e003f */
[C---:B------:R-:W-:Y:S01]  /*3030*/  LOP3.LUT R26, R33.reuse, 0x6, R26, 0xf8, !PT ;  /* 0x00000006211a7812 */ /* 0x040fe200078ef81a */
[----:B------:R-:W-:Y:S01]  /*3040*/  USEL UR8, URZ, 0x1, !UP0 ;  /* 0x000000013f087887 */ /* 0x000fe2000c000000 */
[----:B------:R-:W-:Y:S01]  /*3050*/  IMAD R15, R10, -0x40, R15 ;  /* 0xffffffc00a0f7824 */ /* 0x000fe200078e020f */
[----:B------:R-:W-:Y:S01]  /*3060*/  ULDC.64 UR10, c[0x0][0x5d0] ;  /* 0x00017400000a7ab9 */ /* 0x000fe20000000a00 */
[----:B0-----:R-:W-:Y:S01]  /*3070*/  ISETP.GE.AND P0, PT, R33, R14, PT ;  /* 0x0000000e2100720c */ /* 0x001fe20003f06270 */
[----:B------:R-:W-:Y:S01]  /*3080*/  IMAD R10, R13, -0x2, R14 ;  /* 0xfffffffe0d0a7824 */ /* 0x000fe200078e020e */
[----:B------:R-:W-:Y:S01]  /*3090*/  SHF.R.S32.HI R27, RZ, 0x1f, R26 ;  /* 0x0000001fff1b7819 */ /* 0x000fe2000001141a */
[----:B------:R-:W-:Y:S01]  /*30a0*/  IMAD R14, R29, UR10, RZ ;  /* 0x0000000a1d0e7c24 */ /* 0x000fe2000f8e02ff */
[----:B------:R-:W-:Y:S01]  /*30b0*/  ISETP.GE.OR P0, PT, R34, UR12, P0 ;  /* 0x0000000c22007c0c */ /* 0x000fe20008706670 */
[----:B------:R-:W-:Y:S01]  /*30c0*/  USHF.R.U32.HI UR6, URZ, 0x2, UR7 ;  /* 0x000000023f067899 */ /* 0x000fe20008011607 */
[----:B------:R-:W-:Y:S01]  /*30d0*/  LOP3.LUT R35, R24, 0x40, R11, 0xe2, !PT ;  /* 0x0000004018237812 */ /* 0x000fe200078ee20b */
[----:B------:R-:W-:Y:S01]  /*30e0*/  ULOP3.LUT UR4, UR4, UR8, URZ, 0x3c, !UPT ;  /* 0x0000000804047292 */ /* 0x000fe2000f8e3c3f */
[----:B------:R-:W-:Y:S01]  /*30f0*/  IMAD.WIDE R24, R6, 0x100, RZ ;  /* 0x0000010006187825 */ /* 0x000fe200078e02ff */
[----:B------:R-:W-:Y:S01]  /*3100*/  UIMAD UR5, UR6, -0x5, UR5 ;  /* 0xfffffffb060578a4 */ /* 0x000fe2000f8e0205 */
[----:B------:R-:W-:Y:S01]  /*3110*/  IADD3 R34, -R34, UR12, R15 ;  /* 0x0000000c22227c10 */ /* 0x000fe2000fffe10f */
[----:B------:R-:W-:Y:S01]  /*3120*/  @UP1 ULOP3.LUT UR4, UR4, 0x1, UR6, 0x78, !UPT ;  /* 0x0000000104041892 */ /* 0x000fe2000f8e7806 */
[C---:B------:R-:W-:Y:S01]  /*3130*/  IMAD R11, R5.reuse, UR11, R14 ;  /* 0x0000000b050b7c24 */ /* 0x040fe2000f8e020e */
[----:B------:R-:W-:Y:S01]  /*3140*/  LOP3.LUT R35, R24, R35, R12, 0xfe, !PT ;  /* 0x0000002318237212 */ /* 0x000fe200078efe0c */
[----:B------:R-:W-:-:S04]  /*3150*/  IMAD.WIDE.U32 R6, R5, UR10, R26 ;  /* 0x0000000a05067c25 */ /* 0x000fc8000f8e001a */
[----:B------:R-:W-:Y:S02]  /*3160*/  IMAD.IADD R7, R7, 0x1, R11 ;  /* 0x0000000107077824 */ /* 0x000fe400078e020b */
[----:B------:R-:W-:Y:S02]  /*3170*/  IMAD.IADD R33, R10, 0x1, -R33 ;  /* 0x000000010a217824 */ /* 0x000fe400078e0a21 */
[----:B------:R-:W-:Y:S01]  /*3180*/  IMAD.MOV.U32 R32, RZ, RZ, -0x1 ;  /* 0xffffffffff207424 */ /* 0x000fe200078e00ff */
[----:B------:R-:W-:Y:S06]  /*3190*/  @P0 BRA `(.L_x_31) ;  /* 0x0000004800040947 */ /* 0x000fec0003800000 */
[----:B------:R-:W0:Y:S01]  /*31a0*/  LDC.64 R30, c[0x0][0x5c8] ;  /* 0x00017200ff1e7b82 */ /* 0x000e220000000a00 */
[----:B------:R-:W-:Y:S01]  /*31b0*/  ULDC.64 UR6, c[0x0][0x5c0] ;  /* 0x0001700000067ab9 */ /* 0x000fe20000000a00 */
[----:B------:R-:W-:Y:S01]  /*31c0*/  BSSY B0, `(.L_x_31) ;  /* 0x000047e000007945 */ /* 0x000fe20003800000 */
[-C--:B0-----:R-:W-:Y:S02]  /*31d0*/  IMAD R10, R25, R30.reuse, RZ ;  /* 0x0000001e190a7224 */ /* 0x081fe400078e02ff */
[----:B------:R-:W-:-:S04]  /*31e0*/  IMAD.WIDE.U32 R6, R35, R30, R6 ;  /* 0x0000001e23067225 */ /* 0x000fc800078e0006 */
[----:B------:R-:W-:Y:S01]  /*31f0*/  IMAD R13, R35, R31, R10 ;  /* 0x0000001f230d7224 */ /* 0x000fe200078e020a */
[----:B------:R-:W-:Y:S01]  /*3200*/  IADD3 R14, P4, R6, UR6, RZ ;  /* 0x00000006060e7c10 */ /* 0x000fe2000ff9e0ff */
[C---:B------:R-:W-:Y:S01]  /*3210*/  IMAD.SHL.U32 R11, R30.reuse, 0x80, RZ ;  /* 0x000000801e0b7824 */ /* 0x040fe200078e00ff */
[C---:B------:R-:W-:Y:S01]  /*3220*/  LEA R28, P2, R30.reuse, R6, 0x3 ;  /* 0x000000061e1c7211 */ /* 0x040fe200078418ff */
[----:B------:R-:W-:Y:S01]  /*3230*/  IMAD.IADD R36, R7, 0x1, R13 ;  /* 0x0000000107247824 */ /* 0x000fe200078e020d */
[----:B------:R-:W-:Y:S02]  /*3240*/  SHF.L.U64.HI R7, R30, 0x7, R31 ;  /* 0x000000071e077819 */ /* 0x000fe4000001021f */
[----:B------:R-:W-:Y:S02]  /*3250*/  IADD3 R10, P1, P0, R6, UR6, R11 ;  /* 0x00000006060a7c10 */ /* 0x000fe4000f83e00b */
[----:B------:R-:W-:Y:S02]  /*3260*/  IADD3.X R15, R36, UR7, RZ, P4, !PT ;  /* 0x00000007240f7c10 */ /* 0x000fe4000a7fe4ff */
[----:B---3-5:R-:W-:-:S02]  /*3270*/  FSETP.NEU.AND P4, PT, R9, RZ, PT ;  /* 0x000000ff0900720b */ /* 0x028fc40003f8d000 */
[----:B------:R-:W-:Y:S02]  /*3280*/  LEA.HI.X R30, R30, R36, R31, 0x3, P2 ;  /* 0x000000241e1e7211 */ /* 0x000fe400010f1c1f */
[C---:B------:R-:W-:Y:S02]  /*3290*/  IADD3 R12, P2, R28.reuse, UR6, RZ ;  /* 0x000000061c0c7c10 */ /* 0x040fe4000ff5e0ff */
[----:B------:R-:W-:Y:S02]  /*32a0*/  IADD3 R6, P5, P6, R28, UR6, R11 ;  /* 0x000000061c067c10 */ /* 0x000fe4000febe00b */
[--C-:B------:R-:W-:Y:S02]  /*32b0*/  IADD3.X R11, R36, UR7, R7.reuse, P1, P0 ;  /* 0x00000007240b7c10 */ /* 0x100fe40008fe0407 */
[C---:B------:R-:W-:Y:S02]  /*32c0*/  IADD3.X R13, R30.reuse, UR7, RZ, P2, !PT ;  /* 0x000000071e0d7c10 */ /* 0x040fe400097fe4ff */
[----:B------:R-:W-:Y:S01]  /*32d0*/  IADD3.X R7, R30, UR7, R7, P5, P6 ;  /* 0x000000071e077c10 */ /* 0x000fe2000afec407 */
[----:B------:R-:W-:Y:S06]  /*32e0*/  @!P4 BRA `(.L_x_32) ;  /* 0x00000034009cc947 */ /* 0x000fec0003800000 */
[----:B------:R-:W-:Y:S01]  /*32f0*/  ULDC.64 UR6, c[0x0][0x5b8] ;  /* 0x00016e0000067ab9 */ /* 0x000fe20000000a00 */
[----:B------:R-:W-:Y:S01]  /*3300*/  ISETP.GE.AND P0, PT, R34, 0x1, PT ;  /* 0x000000012200780c */ /* 0x000fe20003f06270 */
[----:B------:R-:W-:Y:S01]  /*3310*/  IMAD R28, R29, UR6, RZ ;  /* 0x000000061d1c7c24 */ /* 0x000fe2000f8e02ff */
[----:B------:R-:W-:Y:S01]  /*3320*/  ULDC.64 UR10, c[0x0][0x5a8] ;  /* 0x00016a00000a7ab9 */ /* 0x000fe20000000a00 */
[----:B------:R-:W-:Y:S01]  /*3330*/  IMAD.WIDE.U32 R26, R5, UR6, R26 ;  /* 0x00000006051a7c25 */ /* 0x000fe2000f8e001a */
[----:B------:R-:W-:Y:S01]  /*3340*/  ISETP.LT.OR P4, PT, R33, 0x1, !P0 ;  /* 0x000000012100780c */ /* 0x000fe20004781670 */
[----:B------:R-:W-:Y:S02]  /*3350*/  BSSY B1, `(.L_x_33) ;  /* 0x000000c000017945 */ /* 0x000fe40003800000 */
[----:B------:R-:W-:Y:S01]  /*3360*/  IMAD R5, R5, UR7, R28 ;  /* 0x0000000705057c24 */ /* 0x000fe2000f8e021c */
[----:B------:R-:W-:Y:S02]  /*3370*/  ULDC.64 UR6, c[0x0][0x5b0] ;  /* 0x00016c0000067ab9 */ /* 0x000fe40000000a00 */
[----:B------:R-:W-:-:S02]  /*3380*/  IMAD R30, R25, UR6, RZ ;  /* 0x00000006191e7c24 */ /* 0x000fc4000f8e02ff */
[----:B------:R-:W-:Y:S02]  /*3390*/  IMAD.IADD R27, R27, 0x1, R5 ;  /* 0x000000011b1b7824 */ /* 0x000fe400078e0205 */
[C---:B------:R-:W-:Y:S02]  /*33a0*/  IMAD R5, R35.reuse, UR7, R30 ;  /* 0x0000000723057c24 */ /* 0x040fe4000f8e021e */
[----:B------:R-:W-:-:S03]  /*33b0*/  IMAD.WIDE.U32 R28, R35, UR6, R26 ;  /* 0x00000006231c7c25 */ /* 0x000fc6000f8e001a */
[----:B------:R-:W-:-:S04]  /*33c0*/  IADD3 R28, P1, R28, UR10, RZ ;  /* 0x0000000a1c1c7c10 */ /* 0x000fc8000ff3e0ff */
[--C-:B------:R-:W-:Y:S02]  /*33d0*/  IADD3.X R29, R29, UR11, R5.reuse, P1, !PT ;  /* 0x0000000b1d1d7c10 */ /* 0x100fe40008ffe405 */
[----:B------:R-:W-:Y:S01]  /*33e0*/  PRMT R5, RZ, 0x7610, R5 ;  /* 0x00007610ff057816 */ /* 0x000fe20000000005 */
[----:B------:R-:W-:Y:S06]  /*33f0*/  @P4 BRA `(.L_x_34) ;  /* 0x0000000000044947 */ /* 0x000fec0003800000 */
[----:B------:R0:W5:Y:S02]  /*3400*/  LDG.E.U8 R5, desc[UR20][R28.64] ;  /* 0x000000141c057981 */ /* 0x000164000c1e1100 */
.L_x_34:
[----:B------:R-:W-:Y:S05]  /*3410*/  BSYNC B1 ;  /* 0x0000000000017941 */ /* 0x000fea0003800000 */
.L_x_33:
[----:B-----5:R-:W-:Y:S01]  /*3420*/  LOP3.LUT R5, R5, 0xff, RZ, 0xc0, !PT ;  /* 0x000000ff05057812 */ /* 0x020fe200078ec0ff */
[----:B------:R-:W-:Y:S01]  /*3430*/  BSSY B1, `(.L_x_35) ;  /* 0x000000b000017945 */ /* 0x000fe20003800000 */
[----:B------:R-:W-:Y:S02]  /*3440*/  ISETP.LT.OR P2, PT, R33, 0x2, !P0 ;  /* 0x000000022100780c */ /* 0x000fe40004741670 */
[----:B------:R-:W-:-:S05]  /*3450*/  F2FP.F16.E5M2.UNPACK_B R5, R5 ;  /* 0x00000005ff05723e */ /* 0x000fca00020004ff */
[----:B------:R-:W-:Y:S01]  /*3460*/  HADD2.F32 R30, -RZ, R5.H0_H0 ;  /* 0x20000005ff1e7230 */ /* 0x000fe20000004100 */
[----:B------:R-:W-:-:S04]  /*3470*/  PRMT R5, RZ, 0x7610, R5 ;  /* 0x00007610ff057816 */ /* 0x000fc80000000005 */
[----:B------:R-:W-:-:S04]  /*3480*/  FMUL R30, R30, R9 ;  /* 0x000000091e1e7220 */ /* 0x000fc80000400000 */
[----:B--2---:R-:W-:-:S05]  /*3490*/  FFMA R30, R145, R8, R30 ;  /* 0x00000008911e7223 */ /* 0x004fca000000001e */
[----:B------:R-:W-:-:S05]  /*34a0*/  F2FP.SATFINITE.E5M2.F32.PACK_AB_MERGE_C R31, RZ, R30, RZ ;  /* 0x0000001eff1f723e */ /* 0x000fca00048060ff */
[----:B------:R1:W-:Y:S01]  /*34b0*/  @!P4 STG.E.U8 desc[UR20][R14.64], R31 ;  /* 0x0000001f0e00c986 */ /* 0x0003e2000c101114 */
[----:B------:R-:W-:Y:S05]  /*34c0*/  @P2 BRA `(.L_x_36) ;  /* 0x0000000000042947 */ /* 0x000fea0003800000 */
[----:B------:R2:W5:Y:S02]  /*34d0*/  LDG.E.U8 R5, desc[UR20][R28.64+0x1] ;  /* 0x000001141c057981 */ /* 0x000564000c1e1100 */
.L_x_36:
[----:B------:R-:W-:Y:S05]  /*34e0*/  BSYNC B1 ;  /* 0x0000000000017941 */ /* 0x000fea0003800000 */
.L_x_35:
[----:B-----5:R-:W-:Y:S01]  /*34f0*/  LOP3.LUT R5, R5, 0xff, RZ, 0xc0, !PT ;  /* 0x000000ff05057812 */ /* 0x020fe200078ec0ff */
[----:B------:R-:W-:Y:S01]  /*3500*/  BSSY B1, `(.L_x_37) ;  /* 0x0000013000017945 */ /* 0x000fe20003800000 */
[----:B------:R-:W-:Y:S02]  /*3510*/  IADD3 R37, P1, R35, 0x8, RZ ;  /* 0x0000000823257810 */ /* 0x000fe40007f3e0ff */
[----:B------:R-:W-:-:S03]  /*3520*/  F2FP.F16.E5M2.UNPACK_B R5, R5 ;  /* 0x00000005ff05723e */ /* 0x000fc600020004ff */
[----:B-1----:R-:W-:Y:S01]  /*3530*/  IMAD.X R31, RZ, RZ, R25, P1 ;  /* 0x000000ffff1f7224 */ /* 0x002fe200008e0619 */
[----:B------:R-:W-:Y:S01]  /*3540*/  ISETP.GE.AND P1, PT, R34, 0x9, PT ;  /* 0x000000092200780c */ /* 0x000fe20003f26270 */
[----:B------:R-:W-:Y:S02]  /*3550*/  HADD2.F32 R30, -RZ, R5.H0_H0 ;  /* 0x20000005ff1e7230 */ /* 0x000fe40000004100 */
[----:B------:R-:W-:Y:S01]  /*3560*/  IMAD R36, R31, UR6, RZ ;  /* 0x000000061f247c24 */ /* 0x000fe2000f8e02ff */
[----:B------:R-:W-:Y:S02]  /*3570*/  ISETP.LT.OR P5, PT, R33, 0x1, !P1 ;  /* 0x000000012100780c */ /* 0x000fe40004fa1670 */
[----:B------:R-:W-:Y:S01]  /*3580*/  FMUL R5, R30, R9 ;  /* 0x000000091e057220 */ /* 0x000fe20000400000 */
[----:B------:R-:W-:-:S04]  /*3590*/  IMAD.WIDE.U32 R30, R37, UR6, R26 ;  /* 0x00000006251e7c25 */ /* 0x000fc8000f8e001a */
[----:B------:R-:W-:Y:S01]  /*35a0*/  FFMA R5, R140, R8, R5 ;  /* 0x000000088c057223 */ /* 0x000fe20000000005 */
[----:B------:R-:W-:Y:S01]  /*35b0*/  IMAD R37, R37, UR7, R36 ;  /* 0x0000000725257c24 */ /* 0x000fe2000f8e0224 */
[----:B------:R-:W-:-:S03]  /*35c0*/  IADD3 R30, P4, R30, UR10, RZ ;  /* 0x0000000a1e1e7c10 */ /* 0x000fc6000ff9e0ff */
[----:B------:R-:W-:Y:S02]  /*35d0*/  F2FP.SATFINITE.E5M2.F32.PACK_AB_MERGE_C R39, RZ, R5, RZ ;  /* 0x00000005ff27723e */ /* 0x000fe400048060ff */
[----:B------:R-:W-:Y:S02]  /*35e0*/  IADD3.X R31, R31, UR11, R37, P4, !PT ;  /* 0x0000000b1f1f7c10 */ /* 0x000fe4000a7fe425 */
[----:B------:R-:W-:Y:S01]  /*35f0*/  PRMT R5, RZ, 0x7610, R5 ;  /* 0x00007610ff057816 */ /* 0x000fe20000000005 */
[----:B------:R1:W-:Y:S01]  /*3600*/  @!P2 STG.E.U8 desc[UR20][R14.64+0x1], R39 ;  /* 0x000001270e00a986 */ /* 0x0003e2000c101114 */
[----:B------:R-:W-:Y:S05]  /*3610*/  @P5 BRA `(.L_x_38) ;  /* 0x0000000000045947 */ /* 0x000fea0003800000 */
[----:B------:R3:W5:Y:S02]  /*3620*/  LDG.E.U8 R5, desc[UR20][R30.64] ;  /* 0x000000141e057981 */ /* 0x000764000c1e1100 */
.L_x_38:
[----:B------:R-:W-:Y:S05]  /*3630*/  BSYNC B1 ;  /* 0x0000000000017941 */ /* 0x000fea0003800000 */
.L_x_37:
[----:B-----5:R-:W-:Y:S01]  /*3640*/  LOP3.LUT R5, R5, 0xff, RZ, 0xc0, !PT ;  /* 0x000000ff05057812 */ /* 0x020fe200078ec0ff */
[----:B------:R-:W-:Y:S01]  /*3650*/  BSSY B1, `(.L_x_39) ;  /* 0x000000b000017945 */ /* 0x000fe20003800000 */
[----:B------:R-:W-:Y:S02]  /*3660*/  ISETP.LT.OR P2, PT, R33, 0x2, !P1 ;  /* 0x000000022100780c */ /* 0x000fe40004f41670 */
[----:B------:R-:W-:-:S05]  /*3670*/  F2FP.F16.E5M2.UNPACK_B R5, R5 ;  /* 0x00000005ff05723e */ /* 0x000fca00020004ff */
[----:B------:R-:W-:Y:S01]  /*3680*/  HADD2.F32 R36, -RZ, R5.H0_H0 ;  /* 0x20000005ff247230 */ /* 0x000fe20000004100 */
[----:B------:R-:W-:-:S04]  /*3690*/  PRMT R5, RZ, 0x7610, R5 ;  /* 0x00007610ff057816 */ /* 0x000fc80000000005 */
[----:B------:R-:W-:-:S04]  /*36a0*/  FMUL R36, R36, R9 ;  /* 0x0000000924247220 */ /* 0x000fc80000400000 */
[----:B------:R-:W-:-:S05]  /*36b0*/  FFMA R36, R143, R8, R36 ;  /* 0x000000088f247223 */ /* 0x000fca0000000024 */
[----:B------:R-:W-:-:S05]  /*36c0*/  F2FP.SATFINITE.E5M2.F32.PACK_AB_MERGE_C R37, RZ, R36, RZ ;  /* 0x00000024ff25723e */ /* 0x000fca00048060ff */
[----:B------:R4:W-:Y:S01]  /*36d0*/  @!P5 STG.E.U8 desc[UR20][R12.64], R37 ;  /* 0x000000250c00d986 */ /* 0x0009e2000c101114 */
[----:B------:R-:W-:Y:S05]  /*36e0*/  @P2 BRA `(.L_x_40) ;  /* 0x0000000000042947 */ /* 0x000fea0003800000 */
[----:B------:R0:W5:Y:S02]  /*36f0*/  LDG.E.U8 R5, desc[UR20][R30.64+0x1] ;  /* 0x000001141e057981 */ /* 0x000164000c1e1100 */
.L_x_40:
[----:B------:R-:W-:Y:S05]  /*3700*/  BSYNC B1 ;  /* 0x0000000000017941 */ /* 0x000fea0003800000 */
.L_x_39:
[----:B-----5:R-:W-:Y:S01]  /*3710*/  LOP3.LUT R5, R5, 0xff, RZ, 0xc0, !PT ;  /* 0x000000ff05057812 */ /* 0x020fe200078ec0ff */
[----:B------:R-:W-:Y:S01]  /*3720*/  BSSY B1, `(.L_x_41) ;  /* 0x000000b000017945 */ /* 0x000fe20003800000 */
[----:B------:R-:W-:Y:S02]  /*3730*/  ISETP.LT.OR P4, PT, R33, 0x9, !P0 ;  /* 0x000000092100780c */ /* 0x000fe40004781670 */
[----:B------:R-:W-:-:S05]  /*3740*/  F2FP.F16.E5M2.UNPACK_B R5, R5 ;  /* 0x00000005ff05723e */ /* 0x000fca00020004ff */
[----:B------:R-:W-:-:S05]  /*3750*/  HADD2.F32 R36, -RZ, R5.H0_H0 ;  /* 0x20000005ff247230 */ /* 0x000fca0000004100 */
[----:B------:R-:W-:-:S04]  /*3760*/  FMUL R5, R36, R9 ;  /* 0x0000000924057220 */ /* 0x000fc80000400000 */
[----:B------:R-:W-:-:S05]  /*3770*/  FFMA R5, R138, R8, R5 ;  /* 0x000000088a057223 */ /* 0x000fca0000000005 */
[----:B----4-:R-:W-:Y:S02]  /*3780*/  F2FP.SATFINITE.E5M2.F32.PACK_AB_MERGE_C R37, RZ, R5, RZ ;  /* 0x00000005ff25723e */ /* 0x010fe400048060ff */
[----:B------:R-:W-:-:S03]  /*3790*/  PRMT R5, RZ, 0x7610, R5 ;  /* 0x00007610ff057816 */ /* 0x000fc60000000005 */
[----:B------:R4:W-:Y:S01]  /*37a0*/  @!P2 STG.E.U8 desc[UR20][R12.64+0x1], R37 ;  /* 0x000001250c00a986 */ /* 0x0009e2000c101114 */
[----:B------:R-:W-:Y:S05]  /*37b0*/  @P4 BRA `(.L_x_42) ;  /* 0x0000000000044947 */ /* 0x000fea0003800000 */
[----:B------:R0:W5:Y:S02]  /*37c0*/  LDG.E.U8 R5, desc[UR20][R28.64+0x8] ;  /* 0x000008141c057981 */ /* 0x000164000c1e1100 */
.L_x_42:
[----:B------:R-:W-:Y:S05]  /*37d0*/  BSYNC B1 ;  /* 0x0000000000017941 */ /* 0x000fea0003800000 */
.L_x_41:
        /* <DEDUP_REMOVED lines=8> */
[----:B----4-:R-:W-:-:S05]  /*3860*/  F2FP.SATFINITE.E5M2.F32.PACK_AB_MERGE_C R37, RZ, R36, RZ ;  /* 0x00000024ff25723e */ /* 0x010fca00048060ff */
[----:B------:R4:W-:Y:S01]  /*3870*/  @!P4 STG.E.U8 desc[UR20][R14.64+0x8], R37 ;  /* 0x000008250e00c986 */ /* 0x0009e2000c101114 */
[----:B------:R-:W-:Y:S05]  /*3880*/  @P2 BRA `(.L_x_44) ;  /* 0x0000000000042947 */ /* 0x000fea0003800000 */
[----:B------:R0:W5:Y:S02]  /*3890*/  LDG.E.U8 R5, desc[UR20][R28.64+0x9] ;  /* 0x000009141c057981 */ /* 0x000164000c1e1100 */
.L_x_44:
[----:B------:R-:W-:Y:S05]  /*38a0*/  BSYNC B1 ;  /* 0x0000000000017941 */ /* 0x000fea0003800000 */
.L_x_43:
        /* <DEDUP_REMOVED lines=12> */
.L_x_46:
[----:B------:R-:W-:Y:S05]  /*3970*/  BSYNC B1 ;  /* 0x0000000000017941 */ /* 0x000fea0003800000 */
.L_x_45:
        /* <DEDUP_REMOVED lines=12> */
.L_x_48:
[----:B------:R-:W-:Y:S05]  /*3a40*/  BSYNC B1 ;  /* 0x0000000000017941 */ /* 0x000fea0003800000 */
.L_x_47:
        /* <DEDUP_REMOVED lines=12> */
.L_x_50:
[----:B------:R-:W-:Y:S05]  /*3b10*/  BSYNC B1 ;  /* 0x0000000000017941 */ /* 0x000fea0003800000 */
.L_x_49:
        /* <DEDUP_REMOVED lines=12> */
.L_x_52:
[----:B------:R-:W-:Y:S05]  /*3be0*/  BSYNC B1 ;  /* 0x0000000000017941 */ /* 0x000fea0003800000 */
.L_x_51:
        /* <DEDUP_REMOVED lines=12> */
.L_x_54:
[----:B------:R-:W-:Y:S05]  /*3cb0*/  BSYNC B1 ;  /* 0x0000000000017941 */ /* 0x000fea0003800000 */
.L_x_53:
        /* <DEDUP_REMOVED lines=12> */
.L_x_56:
[----:B------:R-:W-:Y:S05]  /*3d80*/  BSYNC B1 ;  /* 0x0000000000017941 */ /* 0x000fea0003800000 */
.L_x_55:
        /* <DEDUP_REMOVED lines=12> */
.L_x_58:
[----:B------:R-:W-:Y:S05]  /*3e50*/  BSYNC B1 ;  /* 0x0000000000017941 */ /* 0x000fea0003800000 */
.L_x_57:
        /* <DEDUP_REMOVED lines=12> */
.L_x_60:
[----:B------:R-:W-:Y:S05]  /*3f20*/  BSYNC B1 ;  /* 0x0000000000017941 */ /* 0x000fea0003800000 */
.L_x_59:
        /* <DEDUP_REMOVED lines=12> */
.L_x_62:
[----:B------:R-:W-:Y:S05]  /*3ff0*/  BSYNC B1 ;  /* 0x0000000000017941 */ /* 0x000fea0003800000 */
.L_x_61:
        /* <DEDUP_REMOVED lines=12> */
.L_x_64:
[----:B------:R-:W-:Y:S05]  /*40c0*/  BSYNC B1 ;  /* 0x0000000000017941 */ /* 0x000fea0003800000 */
.L_x_63:
        /* <DEDUP_REMOVED lines=12> */
.L_x_66:
[----:B------:R-:W-:Y:S05]  /*4190*/  BSYNC B1 ;  /* 0x0000000000017941 */ /* 0x000fea0003800000 */
.L_x_65:
        /* <DEDUP_REMOVED lines=12> */
.L_x_68:
[----:B------:R-:W-:Y:S05]  /*4260*/  BSYNC B1 ;  /* 0x0000000000017941 */ /* 0x000fea0003800000 */
.L_x_67:
        /* <DEDUP_REMOVED lines=12> */
.L_x_70:
[----:B------:R-:W-:Y:S05]  /*4330*/  BSYNC B1 ;  /* 0x0000000000017941 */ /* 0x000fea0003800000 */
.L_x_69:
        /* <DEDUP_REMOVED lines=12> */
.L_x_72:
[----:B------:R-:W-:Y:S05]  /*4400*/  BSYNC B1 ;  /* 0x0000000000017941 */ /* 0x000fea0003800000 */
.L_x_71:
        /* <DEDUP_REMOVED lines=12> */
.L_x_74:
[----:B------:R-:W-:Y:S05]  /*44d0*/  BSYNC B1 ;  /* 0x0000000000017941 */ /* 0x000fea0003800000 */
.L_x_73:
        /* <DEDUP_REMOVED lines=12> */
.L_x_76:
[----:B------:R-:W-:Y:S05]  /*45a0*/  BSYNC B1 ;  /* 0x0000000000017941 */ /* 0x000fea0003800000 */
.L_x_75:
        /* <DEDUP_REMOVED lines=12> */
.L_x_78:
[----:B------:R-:W-:Y:S05]  /*4670*/  BSYNC B1 ;  /* 0x0000000000017941 */ /* 0x000fea0003800000 */
.L_x_77:
        /* <DEDUP_REMOVED lines=12> */
.L_x_80:
[----:B------:R-:W-:Y:S05]  /*4740*/  BSYNC B1 ;  /* 0x0000000000017941 */ /* 0x000fea0003800000 */
.L_x_79:
        /* <DEDUP_REMOVED lines=12> */
.L_x_82:
[----:B------:R-:W-:Y:S05]  /*4810*/  BSYNC B1 ;  /* 0x0000000000017941 */ /* 0x000fea0003800000 */
.L_x_81:
        /* <DEDUP_REMOVED lines=12> */
.L_x_84:
[----:B------:R-:W-:Y:S05]  /*48e0*/  BSYNC B1 ;  /* 0x0000000000017941 */ /* 0x000fea0003800000 */
.L_x_83:
        /* <DEDUP_REMOVED lines=12> */
.L_x_86:
[----:B------:R-:W-:Y:S05]  /*49b0*/  BSYNC B1 ;  /* 0x0000000000017941 */ /* 0x000fea0003800000 */
.L_x_85:
        /* <DEDUP_REMOVED lines=12> */
.L_x_88:
[----:B------:R-:W-:Y:S05]  /*4a80*/  BSYNC B1 ;  /* 0x0000000000017941 */ /* 0x000fea0003800000 */
.L_x_87:
        /* <DEDUP_REMOVED lines=12> */
.L_x_90:
[----:B------:R-:W-:Y:S05]  /*4b50*/  BSYNC B1 ;  /* 0x0000000000017941 */ /* 0x000fea0003800000 */
.L_x_89:
        /* <DEDUP_REMOVED lines=12> */
.L_x_92:
[----:B------:R-:W-:Y:S05]  /*4c20*/  BSYNC B1 ;  /* 0x0000000000017941 */ /* 0x000fea0003800000 */
.L_x_91:
[----:B-----5:R-:W-:Y:S01]  /*4c30*/  LOP3.LUT R5, R5, 0xff, RZ, 0xc0, !PT ;  /* 0x000000ff05057812 */ /* 0x020fe200078ec0ff */
[----:B------:R-:W-:Y:S01]  /*4c40*/  BSSY B1, `(.L_x_93) ;  /* 0x000000b000017945 */ /* 0x000fe20003800000 */
[----:B------:R-:W-:Y:S02]  /*4c50*/  ISETP.LT.OR P2, PT, R33, 0x39, !P1 ;  /* 0x000000392100780c */ /* 0x000fe40004f41670 */
[----:B------:R-:W-:-:S05]  /*4c60*/  F2FP.F16.E5M2.UNPACK_B R5, R5 ;  /* 0x00000005ff05723e */ /* 0x000fca00020004ff */
[----:B0-2---:R-:W-:-:S05]  /*4c70*/  HADD2.F32 R28, -RZ, R5.H0_H0 ;  /* 0x20000005ff1c7230 */ /* 0x005fca0000004100 */
[----:B------:R-:W-:-:S04]  /*4c80*/  FMUL R5, R28, R9 ;  /* 0x000000091c057220 */ /* 0x000fc80000400000 */
[----:B------:R-:W-:-:S05]  /*4c90*/  FFMA R5, R112, R8, R5 ;  /* 0x0000000870057223 */ /* 0x000fca0000000005 */
[----:B------:R-:W-:Y:S02]  /*4ca0*/  F2FP.SATFINITE.E5M2.F32.PACK_AB_MERGE_C R29, RZ, R5, RZ ;  /* 0x00000005ff1d723e */ /* 0x000fe400048060ff */
[----:B------:R-:W-:-:S03]  /*4cb0*/  PRMT R5, RZ, 0x7610, R5 ;  /* 0x00007610ff057816 */ /* 0x000fc60000000005 */
[----:B------:R0:W-:Y:S01]  /*4cc0*/  @!P0 STG.E.U8 desc[UR20][R14.64+0x39], R29 ;  /* 0x0000391d0e008986 */ /* 0x0001e2000c101114 */
[----:B------:R-:W-:Y:S05]  /*4cd0*/  @P2 BRA `(.L_x_94) ;  /* 0x0000000000042947 */ /* 0x000fea0003800000 */
[----:B------:R2:W5:Y:S02]  /*4ce0*/  LDG.E.U8 R5, desc[UR20][R30.64+0x38] ;  /* 0x000038141e057981 */ /* 0x000564000c1e1100 */
.L_x_94:
[----:B------:R-:W-:Y:S05]  /*4cf0*/  BSYNC B1 ;  /* 0x0000000000017941 */ /* 0x000fea0003800000 */
.L_x_93:
[----:B-----5:R-:W-:Y:S01]  /*4d00*/  LOP3.LUT R5, R5, 0xff, RZ, 0xc0, !PT ;  /* 0x000000ff05057812 */ /* 0x020fe200078ec0ff */
[----:B------:R-:W-:Y:S01]  /*4d10*/  BSSY B1, `(.L_x_95) ;  /* 0x000000b000017945 */ /* 0x000fe20003800000 */
[----:B------:R-:W-:Y:S02]  /*4d20*/  ISETP.LT.OR P1, PT, R33, 0x3a, !P1 ;  /* 0x0000003a2100780c */ /* 0x000fe40004f21670 */
[----:B------:R-:W-:-:S05]  /*4d30*/  F2FP.F16.E5M2.UNPACK_B R5, R5 ;  /* 0x00000005ff05723e */ /* 0x000fca00020004ff */
[----:B01--4-:R-:W-:Y:S01]  /*4d40*/  HADD2.F32 R14, -RZ, R5.H0_H0 ;  /* 0x20000005ff0e7230 */ /* 0x013fe20000004100 */
[----:B------:R-:W-:-:S04]  /*4d50*/  PRMT R5, RZ, 0x7610, R5 ;  /* 0x00007610ff057816 */ /* 0x000fc80000000005 */
[----:B------:R-:W-:-:S04]  /*4d60*/  FMUL R14, R14, R9 ;  /* 0x000000090e0e7220 */ /* 0x000fc80000400000 */
[----:B------:R-:W-:-:S05]  /*4d70*/  FFMA R14, R115, R8, R14 ;  /* 0x00000008730e7223 */ /* 0x000fca000000000e */
[----:B------:R-:W-:-:S05]  /*4d80*/  F2FP.SATFINITE.E5M2.F32.PACK_AB_MERGE_C R15, RZ, R14, RZ ;  /* 0x0000000eff0f723e */ /* 0x000fca00048060ff */
[----:B------:R0:W-:Y:S01]  /*4d90*/  @!P2 STG.E.U8 desc[UR20][R12.64+0x38], R15 ;  /* 0x0000380f0c00a986 */ /* 0x0001e2000c101114 */
[----:B------:R-:W-:Y:S05]  /*4da0*/  @P1 BRA `(.L_x_96) ;  /* 0x0000000000041947 */ /* 0x000fea0003800000 */
[----:B------:R1:W5:Y:S02]  /*4db0*/  LDG.E.U8 R5, desc[UR20][R30.64+0x39] ;  /* 0x000039141e057981 */ /* 0x000364000c1e1100 */
.L_x_96:
[----:B------:R-:W-:Y:S05]  /*4dc0*/  BSYNC B1 ;  /* 0x0000000000017941 */ /* 0x000fea0003800000 */
.L_x_95:
[----:B-----5:R-:W-:Y:S01]  /*4dd0*/  LOP3.LUT R5, R5, 0xff, RZ, 0xc0, !PT ;  /* 0x000000ff05057812 */ /* 0x020fe200078ec0ff */
[----:B------:R-:W-:Y:S01]  /*4de0*/  BSSY B1, `(.L_x_97) ;  /* 0x0000013000017945 */ /* 0x000fe20003800000 */
[----:B------:R-:W-:Y:S02]  /*4df0*/  IADD3 R29, P0, R35, 0x80, RZ ;  /* 0x00000080231d7810 */ /* 0x000fe40007f1e0ff */
[----:B------:R-:W-:-:S03]  /*4e00*/  F2FP.F16.E5M2.UNPACK_B R5, R5 ;  /* 0x00000005ff05723e */ /* 0x000fc600020004ff */
[----:B0-----:R-:W-:Y:S01]  /*4e10*/  IMAD.X R15, RZ, RZ, R25, P0 ;  /* 0x000000ffff0f7224 */ /* 0x001fe200000e0619 */
        /* <DEDUP_REMOVED lines=9> */
[----:B-123--:R-:W-:Y:S02]  /*4eb0*/  F2FP.SATFINITE.E5M2.F32.PACK_AB_MERGE_C R31, RZ, R5, RZ ;  /* 0x00000005ff1f723e */ /* 0x00efe400048060ff */
[----:B------:R-:W-:Y:S02]  /*4ec0*/  IADD3.X R15, R15, UR11, R29, P2, !PT ;  /* 0x0000000b0f0f7c10 */ /* 0x000fe400097fe41d */
[----:B------:R-:W-:Y:S01]  /*4ed0*/  PRMT R5, RZ, 0x7610, R5 ;  /* 0x00007610ff057816 */ /* 0x000fe20000000005 */
[----:B------:R0:W-:Y:S01]  /*4ee0*/  @!P1 STG.E.U8 desc[UR20][R12.64+0x39], R31 ;  /* 0x0000391f0c009986 */ /* 0x0001e2000c101114 */
[----:B------:R-:W-:Y:S05]  /*4ef0*/  @P4 BRA `(.L_x_98) ;  /* 0x0000000000044947 */ /* 0x000fea0003800000 */
[----:B------:R1:W5:Y:S02]  /*4f00*/  LDG.E.U8 R5, desc[UR20][R14.64] ;  /* 0x000000140e057981 */ /* 0x000364000c1e1100 */
.L_x_98:
[----:B------:R-:W-:Y:S05]  /*4f10*/  BSYNC B1 ;  /* 0x0000000000017941 */ /* 0x000fea0003800000 */
.L_x_97:
[----:B-----5:R-:W-:Y:S01]  /*4f20*/  LOP3.LUT R5, R5, 0xff, RZ, 0xc0, !PT ;  /* 0x000000ff05057812 */ /* 0x020fe200078ec0ff */
[----:B------:R-:W-:Y:S01]  /*4f30*/  BSSY B1, `(.L_x_99) ;  /* 0x000000b000017945 */ /* 0x000fe20003800000 */
[----:B------:R-:W-:Y:S02]  /*4f40*/  ISETP.LT.OR P2, PT, R33, 0x2, !P0 ;  /* 0x000000022100780c */ /* 0x000fe40004741670 */
[----:B------:R-:W-:-:S05]  /*4f50*/  F2FP.F16.E5M2.UNPACK_B R5, R5 ;  /* 0x00000005ff05723e */ /* 0x000fca00020004ff */
[----:B0-----:R-:W-:Y:S01]  /*4f60*/  HADD2.F32 R12, -RZ, R5.H0_H0 ;  /* 0x20000005ff0c7230 */ /* 0x001fe20000004100 */
[----:B------:R-:W-:-:S04]  /*4f70*/  PRMT R5, RZ, 0x7610, R5 ;  /* 0x00007610ff057816 */ /* 0x000fc80000000005 */
[----:B------:R-:W-:-:S04]  /*4f80*/  FMUL R12, R12, R9 ;  /* 0x000000090c0c7220 */ /* 0x000fc80000400000 */
[----:B------:R-:W-:-:S05]  /*4f90*/  FFMA R12, R113, R8, R12 ;  /* 0x00000008710c7223 */ /* 0x000fca000000000c */
[----:B------:R-:W-:-:S05]  /*4fa0*/  F2FP.SATFINITE.E5M2.F32.PACK_AB_MERGE_C R13, RZ, R12, RZ ;  /* 0x0000000cff0d723e */ /* 0x000fca00048060ff */
[----:B------:R0:W-:Y:S01]  /*4fb0*/  @!P4 STG.E.U8 desc[UR20][R10.64], R13 ;  /* 0x0000000d0a00c986 */ /* 0x0001e2000c101114 */
[----:B------:R-:W-:Y:S05]  /*4fc0*/  @P2 BRA `(.L_x_100) ;  /* 0x0000000000042947 */ /* 0x000fea0003800000 */
[----:B------:R2:W5:Y:S02]  /*4fd0*/  LDG.E.U8 R5, desc[UR20][R14.64+0x1] ;  /* 0x000001140e057981 */ /* 0x000564000c1e1100 */
.L_x_100:
[----:B------:R-:W-:Y:S05]  /*4fe0*/  BSYNC B1 ;  /* 0x0000000000017941 */ /* 0x000fea0003800000 */
.L_x_99:
[----:B-----5:R-:W-:Y:S01]  /*4ff0*/  LOP3.LUT R5, R5, 0xff, RZ, 0xc0, !PT ;  /* 0x000000ff05057812 */ /* 0x020fe200078ec0ff */
[----:B------:R-:W-:Y:S01]  /*5000*/  BSSY B1, `(.L_x_101) ;  /* 0x0000013000017945 */ /* 0x000fe20003800000 */
[----:B------:R-:W-:Y:S02]  /*5010*/  IADD3 R35, P1, R35, 0x88, RZ ;  /* 0x0000008823237810 */ /* 0x000fe40007f3e0ff */
[----:B------:R-:W-:-:S03]  /*5020*/  F2FP.F16.E5M2.UNPACK_B R5, R5 ;  /* 0x00000005ff05723e */ /* 0x000fc600020004ff */
[----:B------:R-:W-:Y:S01]  /*5030*/  IMAD.X R24, RZ, RZ, R25, P1 ;  /* 0x000000ffff187224 */ /* 0x000fe200008e0619 */
[----:B------:R-:W-:Y:S01]  /*5040*/  ISETP.GE.AND P1, PT, R34, 0x89, PT ;  /* 0x000000892200780c */ /* 0x000fe20003f26270 */
[----:B------:R-:W-:Y:S02]  /*5050*/  HADD2.F32 R12, -RZ, R5.H0_H0 ;  /* 0x20000005ff0c7230 */ /* 0x000fe40000004100 */
[----:B------:R-:W-:Y:S01]  /*5060*/  IMAD R24, R24, UR6, RZ ;  /* 0x0000000618187c24 */ /* 0x000fe2000f8e02ff */
[----:B------:R-:W-:Y:S01]  /*5070*/  ISETP.LT.OR P5, PT, R33, 0x1, !P1 ;  /* 0x000000012100780c */ /* 0x000fe20004fa1670 */
[----:B------:R-:W-:-:S04]  /*5080*/  IMAD.WIDE.U32 R26, R35, UR6, R26 ;  /* 0x00000006231a7c25 */ /* 0x000fc8000f8e001a */
[----:B------:R-:W-:Y:S01]  /*5090*/  FMUL R5, R12, R9 ;  /* 0x000000090c057220 */ /* 0x000fe20000400000 */
[----:B------:R-:W-:-:S03]  /*50a0*/  IMAD R35, R35, UR7, R24 ;  /* 0x0000000723237c24 */ /* 0x000fc6000f8e0218 */
[----:B------:R-:W-:Y:S01]  /*50b0*/  FFMA R5, R108, R8, R5 ;  /* 0x000000086c057223 */ /* 0x000fe20000000005 */
[----:B------:R-:W-:-:S04]  /*50c0*/  IADD3 R12, P4, R26, UR10, RZ ;  /* 0x0000000a1a0c7c10 */ /* 0x000fc8000ff9e0ff */
[----:B------:R-:W-:Y:S02]  /*50d0*/  F2FP.SATFINITE.E5M2.F32.PACK_AB_MERGE_C R25, RZ, R5, RZ ;  /* 0x00000005ff19723e */ /* 0x000fe400048060ff */
[----:B0-----:R-:W-:Y:S02]  /*50e0*/  IADD3.X R13, R27, UR11, R35, P4, !PT ;  /* 0x0000000b1b0d7c10 */ /* 0x001fe4000a7fe423 */
[----:B------:R-:W-:Y:S01]  /*50f0*/  PRMT R5, RZ, 0x7610, R5 ;  /* 0x00007610ff057816 */ /* 0x000fe20000000005 */
[----:B------:R0:W-:Y:S01]  /*5100*/  @!P2 STG.E.U8 desc[UR20][R10.64+0x1], R25 ;  /* 0x000001190a00a986 */ /* 0x0001e2000c101114 */
[----:B------:R-:W-:Y:S05]  /*5110*/  @P5 BRA `(.L_x_102) ;  /* 0x0000000000045947 */ /* 0x000fea0003800000 */
[----:B------:R3:W5:Y:S02]  /*5120*/  LDG.E.U8 R5, desc[UR20][R12.64] ;  /* 0x000000140c057981 */ /* 0x000764000c1e1100 */
.L_x_102:
[----:B------:R-:W-:Y:S05]  /*5130*/  BSYNC B1 ;  /* 0x0000000000017941 */ /* 0x000fea0003800000 */
.L_x_101:
        /* <DEDUP_REMOVED lines=8> */
[----:B0-----:R-:W-:-:S05]  /*51c0*/  F2FP.SATFINITE.E5M2.F32.PACK_AB_MERGE_C R25, RZ, R24, RZ ;  /* 0x00000018ff19723e */ /* 0x001fca00048060ff */
[----:B------:R0:W-:Y:S01]  /*51d0*/  @!P5 STG.E.U8 desc[UR20][R6.64], R25 ;  /* 0x000000190600d986 */ /* 0x0001e2000c101114 */
[----:B------:R-:W-:Y:S05]  /*51e0*/  @P2 BRA `(.L_x_104) ;  /* 0x0000000000042947 */ /* 0x000fea0003800000 */
[----:B------:R4:W5:Y:S02]  /*51f0*/  LDG.E.U8 R5, desc[UR20][R12.64+0x1] ;  /* 0x000001140c057981 */ /* 0x000964000c1e1100 */
.L_x_104:
[----:B------:R-:W-:Y:S05]  /*5200*/  BSYNC B1 ;  /* 0x0000000000017941 */ /* 0x000fea0003800000 */
.L_x_103:
[----:B-----5:R-:W-:Y:S01]  /*5210*/  LOP3.LUT R5, R5, 0xff, RZ, 0xc0, !PT ;  /* 0x000000ff05057812 */ /* 0x020fe200078ec0ff */
[----:B------:R-:W-:Y:S01]  /*5220*/  BSSY B1, `(.L_x_105) ;  /* 0x000000b000017945 */ /* 0x000fe20003800000 */
[----:B------:R-:W-:Y:S02]  /*5230*/  ISETP.LT.OR P4, PT, R33, 0x9, !P0 ;  /* 0x000000092100780c */ /* 0x000fe40004781670 */
[----:B------:R-:W-:-:S05]  /*5240*/  F2FP.F16.E5M2.UNPACK_B R5, R5 ;  /* 0x00000005ff05723e */ /* 0x000fca00020004ff */
[----:B------:R-:W-:-:S05]  /*5250*/  HADD2.F32 R24, -RZ, R5.H0_H0 ;  /* 0x20000005ff187230 */ /* 0x000fca0000004100 */
[----:B------:R-:W-:-:S04]  /*5260*/  FMUL R5, R24, R9 ;  /* 0x0000000918057220 */ /* 0x000fc80000400000 */
[----:B------:R-:W-:-:S05]  /*5270*/  FFMA R5, R106, R8, R5 ;  /* 0x000000086a057223 */ /* 0x000fca0000000005 */
[----:B0-----:R-:W-:Y:S02]  /*5280*/  F2FP.SATFINITE.E5M2.F32.PACK_AB_MERGE_C R25, RZ, R5, RZ ;  /* 0x00000005ff19723e */ /* 0x001fe400048060ff */
[----:B------:R-:W-:-:S03]  /*5290*/  PRMT R5, RZ, 0x7610, R5 ;  /* 0x00007610ff057816 */ /* 0x000fc60000000005 */
[----:B------:R0:W-:Y:S01]  /*52a0*/  @!P2 STG.E.U8 desc[UR20][R6.64+0x1], R25 ;  /* 0x000001190600a986 */ /* 0x0001e2000c101114 */
[----:B------:R-:W-:Y:S05]  /*52b0*/  @P4 BRA `(.L_x_106) ;  /* 0x0000000000044947 */ /* 0x000fea0003800000 */
[----:B------:R0:W5:Y:S02]  /*52c0*/  LDG.E.U8 R5, desc[UR20][R14.64+0x8] ;  /* 0x000008140e057981 */ /* 0x000164000c1e1100 */
.L_x_106:
[----:B------:R-:W-:Y:S05]  /*52d0*/  BSYNC B1 ;  /* 0x0000000000017941 */ /* 0x000fea0003800000 */
.L_x_105:
        /* <DEDUP_REMOVED lines=12> */
.L_x_108:
[----:B------:R-:W-:Y:S05]  /*53a0*/  BSYNC B1 ;  /* 0x0000000000017941 */ /* 0x000fea0003800000 */
.L_x_107:
        /* <DEDUP_REMOVED lines=12> */
.L_x_110:
[----:B------:R-:W-:Y:S05]  /*5470*/  BSYNC B1 ;  /* 0x0000000000017941 */ /* 0x000fea0003800000 */
.L_x_109:
        /* <DEDUP_REMOVED lines=12> */
.L_x_112:
[----:B------:R-:W-:Y:S05]  /*5540*/  BSYNC B1 ;  /* 0x0000000000017941 */ /* 0x000fea0003800000 */
.L_x_111:
        /* <DEDUP_REMOVED lines=12> */
.L_x_114:
[----:B------:R-:W-:Y:S05]  /*5610*/  BSYNC B1 ;  /* 0x0000000000017941 */ /* 0x000fea0003800000 */
.L_x_113:
        /* <DEDUP_REMOVED lines=12> */
.L_x_116:
[----:B------:R-:W-:Y:S05]  /*56e0*/  BSYNC B1 ;  /* 0x0000000000017941 */ /* 0x000fea0003800000 */
.L_x_115:
        /* <DEDUP_REMOVED lines=12> */
.L_x_118:
[----:B------:R-:W-:Y:S05]  /*57b0*/  BSYNC B1 ;  /* 0x0000000000017941 */ /* 0x000fea0003800000 */
.L_x_117:
        /* <DEDUP_REMOVED lines=12> */
.L_x_120:
[----:B------:R-:W-:Y:S05]  /*5880*/  BSYNC B1 ;  /* 0x0000000000017941 */ /* 0x000fea0003800000 */
.L_x_119:
        /* <DEDUP_REMOVED lines=12> */
.L_x_122:
[----:B------:R-:W-:Y:S05]  /*5950*/  BSYNC B1 ;  /* 0x0000000000017941 */ /* 0x000fea0003800000 */
.L_x_121:
        /* <DEDUP_REMOVED lines=12> */
.L_x_124:
[----:B------:R-:W-:Y:S05]  /*5a20*/  BSYNC B1 ;  /* 0x0000000000017941 */ /* 0x000fea0003800000 */
.L_x_123:
        /* <DEDUP_REMOVED lines=12> */
.L_x_126:
[----:B------:R-:W-:Y:S05]  /*5af0*/  BSYNC B1 ;  /* 0x0000000000017941 */ /* 0x000fea0003800000 */
.L_x_125:
        /* <DEDUP_REMOVED lines=12> */
.L_x_128:
[----:B------:R-:W-:Y:S05]  /*5bc0*/  BSYNC B1 ;  /* 0x0000000000017941 */ /* 0x000fea0003800000 */
.L_x_127:
        /* <DEDUP_REMOVED lines=12> */
.L_x_130:
[----:B------:R-:W-:Y:S05]  /*5c90*/  BSYNC B1 ;  /* 0x0000000000017941 */ /* 0x000fea0003800000 */
.L_x_129:
        /* <DEDUP_REMOVED lines=12> */
.L_x_132:
[----:B------:R-:W-:Y:S05]  /*5d60*/  BSYNC B1 ;  /* 0x0000000000017941 */ /* 0x000fea0003800000 */
.L_x_131:
        /* <DEDUP_REMOVED lines=12> */
.L_x_134:
[----:B------:R-:W-:Y:S05]  /*5e30*/  BSYNC B1 ;  /* 0x0000000000017941 */ /* 0x000fea0003800000 */
.L_x_133:
        /* <DEDUP_REMOVED lines=12> */
.L_x_136:
[----:B------:R-:W-:Y:S05]  /*5f00*/  BSYNC B1 ;  /* 0x0000000000017941 */ /* 0x000fea0003800000 */
.L_x_135:
        /* <DEDUP_REMOVED lines=12> */
.L_x_138:
[----:B------:R-:W-:Y:S05]  /*5fd0*/  BSYNC B1 ;  /* 0x0000000000017941 */ /* 0x000fea0003800000 */
.L_x_137:
        /* <DEDUP_REMOVED lines=12> */
.L_x_140:
[----:B------:R-:W-:Y:S05]  /*60a0*/  BSYNC B1 ;  /* 0x0000000000017941 */ /* 0x000fea0003800000 */
.L_x_139:
        /* <DEDUP_REMOVED lines=12> */
.L_x_142:
[----:B------:R-:W-:Y:S05]  /*6170*/  BSYNC B1 ;  /* 0x0000000000017941 */ /* 0x000fea0003800000 */
.L_x_141:
        /* <DEDUP_REMOVED lines=12> */
.L_x_144:
[----:B------:R-:W-:Y:S05]  /*6240*/  BSYNC B1 ;  /* 0x0000000000017941 */ /* 0x000fea0003800000 */
.L_x_143:
        /* <DEDUP_REMOVED lines=12> */
.L_x_146:
[----:B------:R-:W-:Y:S05]  /*6310*/  BSYNC B1 ;  /* 0x0000000000017941 */ /* 0x000fea0003800000 */
.L_x_145:
        /* <DEDUP_REMOVED lines=12> */
.L_x_148:
[----:B------:R-:W-:Y:S05]  /*63e0*/  BSYNC B1 ;  /* 0x0000000000017941 */ /* 0x000fea0003800000 */
.L_x_147:
        /* <DEDUP_REMOVED lines=12> */
.L_x_150:
[----:B------:R-:W-:Y:S05]  /*64b0*/  BSYNC B1 ;  /* 0x0000000000017941 */ /* 0x000fea0003800000 */
.L_x_149:
        /* <DEDUP_REMOVED lines=12> */
.L_x_152:
[----:B------:R-:W-:Y:S05]  /*6580*/  BSYNC B1 ;  /* 0x0000000000017941 */ /* 0x000fea0003800000 */
.L_x_151:
        /* <DEDUP_REMOVED lines=12> */
.L_x_154:
[----:B------:R-:W-:Y:S05]  /*6650*/  BSYNC B1 ;  /* 0x0000000000017941 */ /* 0x000fea0003800000 */
.L_x_153:
        /* <DEDUP_REMOVED lines=12> */
.L_x_156:
[----:B------:R-:W-:Y:S05]  /*6720*/  BSYNC B1 ;  /* 0x0000000000017941 */ /* 0x000fea0003800000 */
.L_x_155:
[----:B-----5:R-:W-:Y:S01]  /*6730*/  LOP3.LUT R5, R5, 0xff, RZ, 0xc0, !PT ;  /* 0x000000ff05057812 */ /* 0x020fe200078ec0ff */
[----:B------:R-:W-:Y:S01]  /*6740*/  BSSY B1, `(.L_x_157) ;  /* 0x000000b000017945 */ /* 0x000fe20003800000 */
[----:B------:R-:W-:Y:S02]  /*6750*/  ISETP.LT.OR P2, PT, R33, 0x39, !P1 ;  /* 0x000000392100780c */ /* 0x000fe40004f41670 */
[----:B------:R-:W-:-:S05]  /*6760*/  F2FP.F16.E5M2.UNPACK_B R5, R5 ;  /* 0x00000005ff05723e */ /* 0x000fca00020004ff */
[----:B012---:R-:W-:-:S05]  /*6770*/  HADD2.F32 R14, -RZ, R5.H0_H0 ;  /* 0x20000005ff0e7230 */ /* 0x007fca0000004100 */
[----:B------:R-:W-:-:S04]  /*6780*/  FMUL R5, R14, R9 ;  /* 0x000000090e057220 */ /* 0x000fc80000400000 */
[----:B------:R-:W-:-:S05]  /*6790*/  FFMA R5, R16, R8, R5 ;  /* 0x0000000810057223 */ /* 0x000fca0000000005 */
[----:B------:R-:W-:Y:S02]  /*67a0*/  F2FP.SATFINITE.E5M2.F32.PACK_AB_MERGE_C R15, RZ, R5, RZ ;  /* 0x00000005ff0f723e */ /* 0x000fe400048060ff */
[----:B------:R-:W-:-:S03]  /*67b0*/  PRMT R5, RZ, 0x7610, R5 ;  /* 0x00007610ff057816 */ /* 0x000fc60000000005 */
[----:B------:R0:W-:Y:S01]  /*67c0*/  @!P0 STG.E.U8 desc[UR20][R10.64+0x39], R15 ;  /* 0x0000390f0a008986 */ /* 0x0001e2000c101114 */
[----:B------:R-:W-:Y:S05]  /*67d0*/  @P2 BRA `(.L_x_158) ;  /* 0x0000000000042947 */ /* 0x000fea0003800000 */
[----:B------:R1:W5:Y:S02]  /*67e0*/  LDG.E.U8 R5, desc[UR20][R12.64+0x38] ;  /* 0x000038140c057981 */ /* 0x000364000c1e1100 */
.L_x_158:
[----:B------:R-:W-:Y:S05]  /*67f0*/  BSYNC B1 ;  /* 0x0000000000017941 */ /* 0x000fea0003800000 */
.L_x_157:
        /* <DEDUP_REMOVED lines=12> */
.L_x_160:
[----:B------:R-:W-:Y:S05]  /*68c0*/  BSYNC B1 ;  /* 0x0000000000017941 */ /* 0x000fea0003800000 */
.L_x_159:
[----:B------:R-:W-:Y:S05]  /*68d0*/  @P1 BRA `(.L_x_161) ;  /* 0x0000001000301947 */ /* 0x000fea0003800000 */
[----:B-----5:R-:W-:-:S04]  /*68e0*/  LOP3.LUT R5, R5, 0xff, RZ, 0xc0, !PT ;  /* 0x000000ff05057812 */ /* 0x020fc800078ec0ff */
[----:B------:R-:W-:-:S05]  /*68f0*/  F2FP.F16.E5M2.UNPACK_B R5, R5 ;  /* 0x00000005ff05723e */ /* 0x000fca00020004ff */
[----:B------:R-:W-:-:S05]  /*6900*/  HADD2.F32 R10, -RZ, R5.H0_H0 ;  /* 0x20000005ff0a7230 */ /* 0x000fca0000004100 */
[----:B------:R-:W-:-:S04]  /*6910*/  FMUL R5, R10, R9 ;  /* 0x000000090a057220 */ /* 0x000fc80000400000 */
[----:B------:R-:W-:-:S05]  /*6920*/  FFMA R5, R18, R8, R5 ;  /* 0x0000000812057223 */ /* 0x000fca0000000005 */
[----:B------:R-:W-:-:S05]  /*6930*/  F2FP.SATFINITE.E5M2.F32.PACK_AB_MERGE_C R5, RZ, R5, RZ ;  /* 0x00000005ff05723e */ /* 0x000fca00048060ff */
[----:B------:R0:W-:Y:S01]  /*6940*/  STG.E.U8 desc[UR20][R6.64+0x39], R5 ;  /* 0x0000390506007986 */ /* 0x0001e2000c101114 */
[----:B------:R-:W-:Y:S05]  /*6950*/  BRA `(.L_x_161) ;  /* 0x0000001000107947 */ /* 0x000fea0003800000 */
.L_x_32:
[C---:B------:R-:W-:Y:S01]  /*6960*/  ISETP.GE.AND P0, PT, R34.reuse, 0x1, PT ;  /* 0x000000012200780c */ /* 0x040fe20003f06270 */
[-C--:B--2---:R-:W-:Y:S01]  /*6970*/  FMUL R145, R145, R8.reuse ;  /* 0x0000000891917220 */ /* 0x084fe20000400000 */
[----:B------:R-:W-:Y:S01]  /*6980*/  ISETP.GE.AND P2, PT, R34, 0x9, PT ;  /* 0x000000092200780c */ /* 0x000fe20003f46270 */
[-C--:B------:R-:W-:Y:S01]  /*6990*/  FMUL R140, R140, R8.reuse ;  /* 0x000000088c8c7220 */ /* 0x080fe20000400000 */
[----:B------:R-:W-:Y:S01]  /*69a0*/  ISETP.LT.OR P1, PT, R33, 0x1, !P0 ;  /* 0x000000012100780c */ /* 0x000fe20004721670 */
[-C--:B------:R-:W-:Y:S01]  /*69b0*/  FMUL R143, R143, R8.reuse ;  /* 0x000000088f8f7220 */ /* 0x080fe20000400000 */
[----:B------:R-:W-:Y:S01]  /*69c0*/  F2FP.SATFINITE.E5M2.F32.PACK_AB_MERGE_C R145, RZ, R145, RZ ;  /* 0x00000091ff91723e */ /* 0x000fe200048060ff */
[-C--:B------:R-:W-:Y:S01]  /*69d0*/  FMUL R138, R138, R8.reuse ;  /* 0x000000088a8a7220 */ /* 0x080fe20000400000 */
[----:B------:R-:W-:Y:S01]  /*69e0*/  ISETP.LT.OR P4, PT, R33, 0x2, !P0 ;  /* 0x000000022100780c */ /* 0x000fe20004781670 */
[-C--:B------:R-:W-:Y:S01]  /*69f0*/  FMUL R141, R141, R8.reuse ;  /* 0x000000088d8d7220 */ /* 0x080fe20000400000 */
[C---:B------:R-:W-:Y:S01]  /*6a00*/  ISETP.LT.OR P5, PT, R33.reuse, 0x1, !P2 ;  /* 0x000000012100780c */ /* 0x040fe200057a1670 */
[-C--:B------:R-:W-:Y:S01]  /*6a10*/  FMUL R136, R136, R8.reuse ;  /* 0x0000000888887220 */ /* 0x080fe20000400000 */
[----:B------:R-:W-:Y:S01]  /*6a20*/  ISETP.LT.OR P6, PT, R33, 0x2, !P2 ;  /* 0x000000022100780c */ /* 0x000fe200057c1670 */
[----:B------:R-:W-:Y:S01]  /*6a30*/  FMUL R139, R139, R8 ;  /* 0x000000088b8b7220 */ /* 0x000fe20000400000 */
[----:B------:R-:W-:Y:S01]  /*6a40*/  F2FP.SATFINITE.E5M2.F32.PACK_AB_MERGE_C R5, RZ, R140, RZ ;  /* 0x0000008cff05723e */ /* 0x000fe200048060ff */
[-C--:B------:R-:W-:Y:S01]  /*6a50*/  FMUL R134, R134, R8.reuse ;  /* 0x0000000886867220 */ /* 0x080fe20000400000 */
[----:B------:R-:W-:Y:S01]  /*6a60*/  F2FP.SATFINITE.E5M2.F32.PACK_AB_MERGE_C R143, RZ, R143, RZ ;  /* 0x0000008fff8f723e */ /* 0x000fe200048060ff */
[----:B------:R-:W-:Y:S01]  /*6a70*/  @!P1 STG.E.U8 desc[UR20][R14.64], R145 ;  /* 0x000000910e009986 */ /* 0x000fe2000c101114 */
[----:B------:R-:W-:Y:S01]  /*6a80*/  ISETP.LT.OR P1, PT, R33, 0x9, !P0 ;  /* 0x000000092100780c */ /* 0x000fe20004721670 */
[----:B------:R-:W-:Y:S01]  /*6a90*/  FMUL R137, R137, R8 ;  /* 0x0000000889897220 */ /* 0x000fe20000400000 */
[----:B------:R-:W-:Y:S01]  /*6aa0*/  F2FP.SATFINITE.E5M2.F32.PACK_AB_MERGE_C R25, RZ, R138, RZ ;  /* 0x0000008aff19723e */ /* 0x000fe200048060ff */
[----:B------:R0:W-:Y:S01]  /*6ab0*/  @!P4 STG.E.U8 desc[UR20][R14.64+0x1], R5 ;  /* 0x000001050e00c986 */ /* 0x0001e2000c101114 */
[----:B------:R-:W-:Y:S01]  /*6ac0*/  F2FP.SATFINITE.E5M2.F32.PACK_AB_MERGE_C R141, RZ, R141, RZ ;  /* 0x0000008dff8d723e */ /* 0x000fe200048060ff */
[-C--:B------:R-:W-:Y:S01]  /*6ad0*/  FMUL R132, R132, R8.reuse ;  /* 0x0000000884847220 */ /* 0x080fe20000400000 */
[C---:B------:R-:W-:Y:S01]  /*6ae0*/  ISETP.LT.OR P4, PT, R33.reuse, 0xa, !P0 ;  /* 0x0000000a2100780c */ /* 0x040fe20004781670 */
[----:B------:R-:W-:Y:S01]  /*6af0*/  @!P5 STG.E.U8 desc[UR20][R12.64], R143 ;  /* 0x0000008f0c00d986 */ /* 0x000fe2000c101114 */
[----:B------:R-:W-:Y:S01]  /*6b00*/  ISETP.LT.OR P5, PT, R33, 0x9, !P2 ;  /* 0x000000092100780c */ /* 0x000fe200057a1670 */
[-C--:B------:R-:W-:Y:S01]  /*6b10*/  FMUL R135, R135, R8.reuse ;  /* 0x0000000887877220 */ /* 0x080fe20000400000 */
[----:B------:R-:W-:Y:S01]  /*6b20*/  F2FP.SATFINITE.E5M2.F32.PACK_AB_MERGE_C R139, RZ, R139, RZ ;  /* 0x0000008bff8b723e */ /* 0x000fe200048060ff */
[----:B------:R1:W-:Y:S01]  /*6b30*/  @!P6 STG.E.U8 desc[UR20][R12.64+0x1], R25 ;  /* 0x000001190c00e986 */ /* 0x0003e2000c101114 */
[C---:B------:R-:W-:Y:S01]  /*6b40*/  ISETP.LT.OR P6, PT, R33.reuse, 0xa, !P2 ;  /* 0x0000000a2100780c */ /* 0x040fe200057c1670 */
[-C--:B------:R-:W-:Y:S01]  /*6b50*/  FMUL R130, R130, R8.reuse ;  /* 0x0000000882827220 */ /* 0x080fe20000400000 */
[----:B------:R-:W-:Y:S01]  /*6b60*/  F2FP.SATFINITE.E5M2.F32.PACK_AB_MERGE_C R137, RZ, R137, RZ ;  /* 0x00000089ff89723e */ /* 0x000fe200048060ff */
[----:B------:R-:W-:Y:S01]  /*6b70*/  @!P1 STG.E.U8 desc[UR20][R14.64+0x8], R141 ;  /* 0x0000088d0e009986 */ /* 0x000fe2000c101114 */
[----:B------:R-:W-:Y:S01]  /*6b80*/  ISETP.LT.OR P1, PT, R33, 0x11, !P0 ;  /* 0x000000112100780c */ /* 0x000fe20004721670 */
[----:B------:R-:W-:Y:S01]  /*6b90*/  FMUL R133, R133, R8 ;  /* 0x0000000885857220 */ /* 0x000fe20000400000 */
[----:B0-----:R-:W-:Y:S01]  /*6ba0*/  F2FP.SATFINITE.E5M2.F32.PACK_AB_MERGE_C R5, RZ, R136, RZ ;  /* 0x00000088ff05723e */ /* 0x001fe200048060ff */
[-C--:B------:R-:W-:Y:S01]  /*6bb0*/  FMUL R128, R128, R8.reuse ;  /* 0x0000000880807220 */ /* 0x080fe20000400000 */
[----:B------:R-:W-:Y:S01]  /*6bc0*/  F2FP.SATFINITE.E5M2.F32.PACK_AB_MERGE_C R135, RZ, R135, RZ ;  /* 0x00000087ff87723e */ /* 0x000fe200048060ff */
[----:B------:R-:W-:Y:S01]  /*6bd0*/  FMUL R131, R131, R8 ;  /* 0x0000000883837220 */ /* 0x000fe20000400000 */
[----:B------:R-:W-:Y:S01]  /*6be0*/  F2FP.SATFINITE.E5M2.F32.PACK_AB_MERGE_C R133, RZ, R133, RZ ;  /* 0x00000085ff85723e */ /* 0x000fe200048060ff */
[----:B------:R0:W-:Y:S01]  /*6bf0*/  @!P4 STG.E.U8 desc[UR20][R14.64+0x9], R5 ;  /* 0x000009050e00c986 */ /* 0x0001e2000c101114 */
[----:B-1----:R-:W-:Y:S01]  /*6c00*/  F2FP.SATFINITE.E5M2.F32.PACK_AB_MERGE_C R25, RZ, R134, RZ ;  /* 0x00000086ff19723e */ /* 0x002fe200048060ff */
        /* <DEDUP_REMOVED lines=15> */
[-C--:B------:R-:W-:Y:S01]  /*6d00*/  FMUL R125, R125, R8.reuse ;  /* 0x000000087d7d7220 */ /* 0x080fe20000400000 */
[----:B------:R-:W-:Y:S01]  /*6d10*/  FMUL R120, R120, R8 ;  /* 0x0000000878787220 */ /* 0x000fe20000400000 */
[----:B------:R-:W-:Y:S01]  /*6d20*/  F2FP.SATFINITE.E5M2.F32.PACK_AB_MERGE_C R127, RZ, R127, RZ ;  /* 0x0000007fff7f723e */ /* 0x000fe200048060ff */
[----:B------:R0:W-:Y:S01]  /*6d30*/  @!P4 STG.E.U8 desc[UR20][R14.64+0x11], R5 ;  /* 0x000011050e00c986 */ /* 0x0001e2000c101114 */
[----:B-1----:R-:W-:Y:S01]  /*6d40*/  F2FP.SATFINITE.E5M2.F32.PACK_AB_MERGE_C R25, RZ, R130, RZ ;  /* 0x00000082ff19723e */ /* 0x002fe200048060ff */
[-C--:B------:R-:W-:Y:S01]  /*6d50*/  FMUL R123, R123, R8.reuse ;  /* 0x000000087b7b7220 */ /* 0x080fe20000400000 */
[C---:B------:R-:W-:Y:S01]  /*6d60*/  ISETP.LT.OR P4, PT, R33.reuse, 0x1a, !P0 ;  /* 0x0000001a2100780c */ /* 0x040fe20004781670 */
[----:B------:R-:W-:Y:S01]  /*6d70*/  @!P5 STG.E.U8 desc[UR20][R12.64+0x10], R135 ;  /* 0x000010870c00d986 */ /* 0x000fe2000c101114 */
[C---:B------:R-:W-:Y:S01]  /*6d80*/  ISETP.LT.OR P5, PT, R33.reuse, 0x19, !P2 ;  /* 0x000000192100780c */ /* 0x040fe200057a1670 */
[-C--:B------:R-:W-:Y:S01]  /*6d90*/  FMUL R118, R118, R8.reuse ;  /* 0x0000000876767220 */ /* 0x080fe20000400000 */
[----:B------:R-:W-:Y:S01]  /*6da0*/  F2FP.SATFINITE.E5M2.F32.PACK_AB_MERGE_C R125, RZ, R125, RZ ;  /* 0x0000007dff7d723e */ /* 0x000fe200048060ff */
[----:B------:R1:W-:Y:S01]  /*6db0*/  @!P6 STG.E.U8 desc[UR20][R12.64+0x11], R25 ;  /* 0x000011190c00e986 */ /* 0x0003e2000c101114 */
[----:B------:R-:W-:Y:S01]  /*6dc0*/  ISETP.LT.OR P6, PT, R33, 0x1a, !P2 ;  /* 0x0000001a2100780c */ /* 0x000fe200057c1670 */
        /* <DEDUP_REMOVED lines=8> */
[-C--:B------:R-:W-:Y:S01]  /*6e50*/  FMUL R114, R114, R8.reuse ;  /* 0x0000000872727220 */ /* 0x080fe20000400000 */
[----:B------:R-:W-:Y:S01]  /*6e60*/  FMUL R112, R112, R8 ;  /* 0x0000000870707220 */ /* 0x000fe20000400000 */
[----:B-1----:R-:W-:Y:S01]  /*6e70*/  F2FP.SATFINITE.E5M2.F32.PACK_AB_MERGE_C R25, RZ, R126, RZ ;  /* 0x0000007eff19723e */ /* 0x002fe200048060ff */
[----:B------:R0:W-:Y:S01]  /*6e80*/  @!P4 STG.E.U8 desc[UR20][R14.64+0x19], R5 ;  /* 0x000019050e00c986 */ /* 0x0001e2000c101114 */
[----:B------:R-:W-:Y:S01]  /*6e90*/  ISETP.LT.OR P4, PT, R33, 0x22, !P0 ;  /* 0x000000222100780c */ /* 0x000fe20004781670 */
[-C--:B------:R-:W-:Y:S01]  /*6ea0*/  FMUL R117, R117, R8.reuse ;  /* 0x0000000875757220 */ /* 0x080fe20000400000 */
[----:B------:R-:W-:Y:S01]  /*6eb0*/  F2FP.SATFINITE.E5M2.F32.PACK_AB_MERGE_C R119, RZ, R119, RZ ;  /* 0x00000077ff77723e */ /* 0x000fe200048060ff */
[----:B------:R-:W-:Y:S01]  /*6ec0*/  @!P5 STG.E.U8 desc[UR20][R12.64+0x18], R131 ;  /* 0x000018830c00d986 */ /* 0x000fe2000c101114 */
[----:B------:R-:W-:Y:S01]  /*6ed0*/  ISETP.LT.OR P5, PT, R33, 0x21, !P2 ;  /* 0x000000212100780c */ /* 0x000fe200057a1670 */
[----:B------:R-:W-:Y:S01]  /*6ee0*/  FMUL R115, R115, R8 ;  /* 0x0000000873737220 */ /* 0x000fe20000400000 */
[----:B------:R-:W-:Y:S01]  /*6ef0*/  F2FP.SATFINITE.E5M2.F32.PACK_AB_MERGE_C R27, RZ, R112, RZ ;  /* 0x00000070ff1b723e */ /* 0x000fe200048060ff */
[----:B------:R1:W-:Y:S01]  /*6f00*/  @!P6 STG.E.U8 desc[UR20][R12.64+0x19], R25 ;  /* 0x000019190c00e986 */ /* 0x0003e2000c101114 */
[----:B------:R-:W-:Y:S01]  /*6f10*/  ISETP.LT.OR P6, PT, R33, 0x22, !P2 ;  /* 0x000000222100780c */ /* 0x000fe200057c1670 */
[-C--:B------:R-:W-:Y:S01]  /*6f20*/  FMUL R110, R110, R8.reuse ;  /* 0x000000086e6e7220 */ /* 0x080fe20000400000 */
[-C--:B------:R-:W-:Y:S01]  /*6f30*/  FMUL R113, R113, R8.reuse ;  /* 0x0000000871717220 */ /* 0x080fe20000400000 */
        /* <DEDUP_REMOVED lines=39> */
[-C--:B------:R-:W-:Y:S01]  /*71b0*/  FMUL R101, R101, R8.reuse ;  /* 0x0000000865657220 */ /* 0x080fe20000400000 */
[----:B------:R-:W-:Y:S01]  /*71c0*/  @!P1 STG.E.U8 desc[UR20][R14.64+0x30], R121 ;  /* 0x000030790e009986 */ /* 0x000fe2000c101114 */
[----:B------:R-:W-:Y:S01]  /*71d0*/  ISETP.LT.OR P1, PT, R33, 0x39, !P0 ;  /* 0x000000392100780c */ /* 0x000fe20004721670 */
[-C--:B------:R-:W-:Y:S01]  /*71e0*/  FMUL R99, R99, R8.reuse ;  /* 0x0000000863637220 */ /* 0x080fe20000400000 */
[----:B------:R-:W-:Y:S01]  /*71f0*/  ISETP.LT.OR P0, PT, R33, 0x3a, !P0 ;  /* 0x0000003a2100780c */ /* 0x000fe20004701670 */
[----:B------:R-:W-:Y:S01]  /*7200*/  FMUL R94, R94, R8 ;  /* 0x000000085e5e7220 */ /* 0x000fe20000400000 */
[----:B0-----:R-:W-:Y:S01]  /*7210*/  F2FP.SATFINITE.E5M2.F32.PACK_AB_MERGE_C R5, RZ, R116, RZ ;  /* 0x00000074ff05723e */ /* 0x001fe200048060ff */
[-C--:B------:R-:W-:Y:S01]  /*7220*/  FMUL R92, R92, R8.reuse ;  /* 0x000000085c5c7220 */ /* 0x080fe20000400000 */
[----:B------:R-:W-:Y:S01]  /*7230*/  F2FP.SATFINITE.E5M2.F32.PACK_AB_MERGE_C R103, RZ, R103, RZ ;  /* 0x00000067ff67723e */ /* 0x000fe200048060ff */
[----:B------:R-:W-:Y:S01]  /*7240*/  FMUL R95, R95, R8 ;  /* 0x000000085f5f7220 */ /* 0x000fe20000400000 */
[----:B-1----:R-:W-:Y:S01]  /*7250*/  F2FP.SATFINITE.E5M2.F32.PACK_AB_MERGE_C R25, RZ, R114, RZ ;  /* 0x00000072ff19723e */ /* 0x002fe200048060ff */
[----:B------:R0:W-:Y:S01]  /*7260*/  @!P4 STG.E.U8 desc[UR20][R14.64+0x31], R5 ;  /* 0x000031050e00c986 */ /* 0x0001e2000c101114 */
[----:B------:R-:W-:Y:S01]  /*7270*/  ISETP.LT.OR P4, PT, R33, 0x39, !P2 ;  /* 0x000000392100780c */ /* 0x000fe20005781670 */
[-C--:B------:R-:W-:Y:S01]  /*7280*/  FMUL R97, R97, R8.reuse ;  /* 0x0000000861617220 */ /* 0x080fe20000400000 */
[----:B------:R-:W-:Y:S01]  /*7290*/  ISETP.LT.OR P2, PT, R33, 0x3a, !P2 ;  /* 0x0000003a2100780c */ /* 0x000fe20005741670 */
[----:B------:R-:W-:Y:S01]  /*72a0*/  @!P5 STG.E.U8 desc[UR20][R12.64+0x30], R119 ;  /* 0x000030770c00d986 */ /* 0x000fe2000c101114 */
[----:B------:R-:W-:Y:S01]  /*72b0*/  F2FP.SATFINITE.E5M2.F32.PACK_AB_MERGE_C R101, RZ, R101, RZ ;  /* 0x00000065ff65723e */ /* 0x000fe200048060ff */
[-C--:B------:R-:W-:Y:S01]  /*72c0*/  FMUL R90, R90, R8.reuse ;  /* 0x000000085a5a7220 */ /* 0x080fe20000400000 */
[----:B------:R-:W-:Y:S01]  /*72d0*/  F2FP.SATFINITE.E5M2.F32.PACK_AB_MERGE_C R99, RZ, R99, RZ ;  /* 0x00000063ff63723e */ /* 0x000fe200048060ff */
[----:B------:R-:W-:Y:S01]  /*72e0*/  @!P6 STG.E.U8 desc[UR20][R12.64+0x31], R25 ;  /* 0x000031190c00e986 */ /* 0x000fe2000c101114 */
[----:B------:R-:W-:Y:S01]  /*72f0*/  F2FP.SATFINITE.E5M2.F32.PACK_AB_MERGE_C R95, RZ, R95, RZ ;  /* 0x0000005fff5f723e */ /* 0x000fe200048060ff */
[-C--:B------:R-:W-:Y:S01]  /*7300*/  FMUL R22, R22, R8.reuse ;  /* 0x0000000816167220 */ /* 0x080fe20000400000 */
[-C--:B------:R-:W-:Y:S01]  /*7310*/  FMUL R93, R93, R8.reuse ;  /* 0x000000085d5d7220 */ /* 0x080fe20000400000 */
[----:B------:R-:W-:Y:S01]  /*7320*/  @!P0 STG.E.U8 desc[UR20][R14.64+0x39], R27 ;  /* 0x0000391b0e008986 */ /* 0x000fe2000c101114 */
[----:B------:R-:W-:Y:S01]  /*7330*/  ISETP.GE.AND P0, PT, R34, 0x81, PT ;  /* 0x000000812200780c */ /* 0x000fe20003f06270 */
[----:B------:R-:W-:Y:S01]  /*7340*/  FMUL R91, R91, R8 ;  /* 0x000000085b5b7220 */ /* 0x000fe20000400000 */
[----:B0-----:R-:W-:Y:S01]  /*7350*/  F2FP.SATFINITE.E5M2.F32.PACK_AB_MERGE_C R5, RZ, R110, RZ ;  /* 0x0000006eff05723e */ /* 0x001fe200048060ff */
[----:B------:R0:W-:Y:S01]  /*7360*/  @!P1 STG.E.U8 desc[UR20][R14.64+0x38], R117 ;  /* 0x000038750e009986 */ /* 0x0001e2000c101114 */
[C---:B------:R-:W-:Y:S01]  /*7370*/  ISETP.LT.OR P6, PT, R33.reuse, 0x1, !P0 ;  /* 0x000000012100780c */ /* 0x040fe200047c1670 */
[-C--:B------:R-:W-:Y:S01]  /*7380*/  FMUL R88, R88, R8.reuse ;  /* 0x0000000858587220 */ /* 0x080fe20000400000 */
[----:B------:R-:W-:Y:S01]  /*7390*/  ISETP.LT.OR P5, PT, R33, 0x2, !P0 ;  /* 0x000000022100780c */ /* 0x000fe200047a1670 */
[----:B------:R-:W-:Y:S01]  /*73a0*/  @!P4 STG.E.U8 desc[UR20][R12.64+0x38], R115 ;  /* 0x000038730c00c986 */ /* 0x000fe2000c101114 */
[----:B------:R-:W-:Y:S01]  /*73b0*/  ISETP.GE.AND P1, PT, R34, 0x89, PT ;  /* 0x000000892200780c */ /* 0x000fe20003f26270 */
[-C--:B------:R-:W-:Y:S01]  /*73c0*/  FMUL R21, R21, R8.reuse ;  /* 0x0000000815157220 */ /* 0x080fe20000400000 */
[----:B------:R-:W-:Y:S01]  /*73d0*/  F2FP.SATFINITE.E5M2.F32.PACK_AB_MERGE_C R97, RZ, R97, RZ ;  /* 0x00000061ff61723e */ /* 0x000fe200048060ff */
[----:B------:R1:W-:Y:S01]  /*73e0*/  @!P2 STG.E.U8 desc[UR20][R12.64+0x39], R5 ;  /* 0x000039050c00a986 */ /* 0x0003e2000c101114 */
[----:B------:R-:W-:Y:S01]  /*73f0*/  ISETP.LT.OR P4, PT, R33, 0x1, !P1 ;  /* 0x000000012100780c */ /* 0x000fe20004f81670 */
[-C--:B------:R-:W-:Y:S01]  /*7400*/  FMUL R89, R89, R8.reuse ;  /* 0x0000000859597220 */ /* 0x080fe20000400000 */
[----:B------:R-:W-:Y:S01]  /*7410*/  ISETP.LT.OR P2, PT, R33, 0xa, !P0 ;  /* 0x0000000a2100780c */ /* 0x000fe20004741670 */
[----:B------:R-:W-:Y:S01]  /*7420*/  FMUL R23, R23, R8 ;  /* 0x0000000817177220 */ /* 0x000fe20000400000 */
[----:B0-----:R-:W-:Y:S01]  /*7430*/  F2FP.SATFINITE.E5M2.F32.PACK_AB_MERGE_C R15, RZ, R108, RZ ;  /* 0x0000006cff0f723e */ /* 0x001fe200048060ff */
[----:B------:R-:W-:Y:S01]  /*7440*/  @!P6 STG.E.U8 desc[UR20][R10.64], R113 ;  /* 0x000000710a00e986 */ /* 0x000fe2000c101114 */
[C---:B------:R-:W-:Y:S01]  /*7450*/  ISETP.LT.OR P6, PT, R33.reuse, 0x2, !P1 ;  /* 0x000000022100780c */ /* 0x040fe20004fc1670 */
[-C--:B------:R-:W-:Y:S01]  /*7460*/  FMUL R20, R20, R8.reuse ;  /* 0x0000000814147220 */ /* 0x080fe20000400000 */
[----:B------:R-:W-:Y:S01]  /*7470*/  F2FP.SATFINITE.E5M2.F32.PACK_AB_MERGE_C R93, RZ, R93, RZ ;  /* 0x0000005dff5d723e */ /* 0x000fe200048060ff */
[----:B------:R-:W-:Y:S01]  /*7480*/  @!P5 STG.E.U8 desc[UR20][R10.64+0x1], R15 ;  /* 0x0000010f0a00d986 */ /* 0x000fe2000c101114 */
[----:B------:R-:W-:Y:S01]  /*7490*/  ISETP.LT.OR P5, PT, R33, 0x9, !P0 ;  /* 0x000000092100780c */ /* 0x000fe200047a1670 */
[----:B------:R-:W-:Y:S01]  /*74a0*/  FMUL R17, R17, R8 ;  /* 0x0000000811117220 */ /* 0x000fe20000400000 */
[----:B-1----:R-:W-:Y:S01]  /*74b0*/  F2FP.SATFINITE.E5M2.F32.PACK_AB_MERGE_C R5, RZ, R106, RZ ;  /* 0x0000006aff05723e */ /* 0x002fe200048060ff */
[----:B------:R-:W-:Y:S01]  /*74c0*/  @!P4 STG.E.U8 desc[UR20][R6.64], R111 ;  /* 0x0000006f0600c986 */ /* 0x000fe2000c101114 */
[----:B------:R-:W-:Y:S01]  /*74d0*/  F2FP.SATFINITE.E5M2.F32.PACK_AB_MERGE_C R13, RZ, R104, RZ ;  /* 0x00000068ff0d723e */ /* 0x000fe200048060ff */
[-C--:B------:R-:W-:Y:S01]  /*74e0*/  FMUL R16, R16, R8.reuse ;  /* 0x0000000810107220 */ /* 0x080fe20000400000 */
[----:B------:R-:W-:Y:S01]  /*74f0*/  ISETP.LT.OR P4, PT, R33, 0x9, !P1 ;  /* 0x000000092100780c */ /* 0x000fe20004f81670 */
[-C--:B------:R-:W-:Y:S01]  /*7500*/  FMUL R19, R19, R8.reuse ;  /* 0x0000000813137220 */ /* 0x080fe20000400000 */
[----:B------:R-:W-:Y:S01]  /*7510*/  F2FP.SATFINITE.E5M2.F32.PACK_AB_MERGE_C R91, RZ, R91, RZ ;  /* 0x0000005bff5b723e */ /* 0x000fe200048060ff */
[----:B------:R0:W-:Y:S01]  /*7520*/  @!P6 STG.E.U8 desc[UR20][R6.64+0x1], R5 ;  /* 0x000001050600e986 */ /* 0x0001e2000c101114 */
[C---:B------:R-:W-:Y:S01]  /*7530*/  ISETP.LT.OR P6, PT, R33.reuse, 0xa, !P1 ;  /* 0x0000000a2100780c */ /* 0x040fe20004fc1670 */
[----:B------:R-:W-:Y:S01]  /*7540*/  FMUL R18, R18, R8 ;  /* 0x0000000812127220 */ /* 0x000fe20000400000 */
[----:B------:R-:W-:Y:S01]  /*7550*/  F2FP.SATFINITE.E5M2.F32.PACK_AB_MERGE_C R21, RZ, R21, RZ ;  /* 0x00000015ff15723e */ /* 0x000fe200048060ff */
[----:B------:R1:W-:Y:S01]  /*7560*/  @!P2 STG.E.U8 desc[UR20][R10.64+0x9], R13 ;  /* 0x0000090d0a00a986 */ /* 0x0003e2000c101114 */
[----:B------:R-:W-:-:S02]  /*7570*/  ISETP.LT.OR P2, PT, R33, 0x12, !P0 ;  /* 0x000000122100780c */ /* 0x000fc40004741670 */
[----:B------:R-:W-:Y:S01]  /*7580*/  F2FP.SATFINITE.E5M2.F32.PACK_AB_MERGE_C R89, RZ, R89, RZ ;  /* 0x00000059ff59723e */ /* 0x000fe200048060ff */
[----:B------:R-:W-:Y:S01]  /*7590*/  @!P5 STG.E.U8 desc[UR20][R10.64+0x8], R107 ;  /* 0x0000086b0a00d986 */ /* 0x000fe2000c101114 */
[C---:B------:R-:W-:Y:S02]  /*75a0*/  ISETP.LT.OR P5, PT, R33.reuse, 0x11, !P0 ;  /* 0x000000112100780c */ /* 0x040fe400047a1670 */
[----:B------:R-:W-:Y:S01]  /*75b0*/  F2FP.SATFINITE.E5M2.F32.PACK_AB_MERGE_C R23, RZ, R23, RZ ;  /* 0x00000017ff17723e */ /* 0x000fe200048060ff */
[----:B------:R-:W-:Y:S01]  /*75c0*/  @!P4 STG.E.U8 desc[UR20][R6.64+0x8], R109 ;  /* 0x0000086d0600c986 */ /* 0x000fe2000c101114 */
[----:B0-----:R-:W-:Y:S02]  /*75d0*/  F2FP.SATFINITE.E5M2.F32.PACK_AB_MERGE_C R5, RZ, R102, RZ ;  /* 0x00000066ff05723e */ /* 0x001fe400048060ff */
[C---:B------:R-:W-:Y:S02]  /*75e0*/  ISETP.LT.OR P4, PT, R33.reuse, 0x11, !P1 ;  /* 0x000000112100780c */ /* 0x040fe40004f81670 */
[----:B-1----:R-:W-:Y:S01]  /*75f0*/  F2FP.SATFINITE.E5M2.F32.PACK_AB_MERGE_C R13, RZ, R98, RZ ;  /* 0x00000062ff0d723e */ /* 0x002fe200048060ff */
[----:B------:R0:W-:Y:S01]  /*7600*/  @!P6 STG.E.U8 desc[UR20][R6.64+0x9], R5 ;  /* 0x000009050600e986 */ /* 0x0001e2000c101114 */
[----:B------:R-:W-:-:S02]  /*7610*/  ISETP.LT.OR P6, PT, R33, 0x12, !P1 ;  /* 0x000000122100780c */ /* 0x000fc40004fc1670 */
[----:B------:R-:W-:Y:S01]  /*7620*/  F2FP.SATFINITE.E5M2.F32.PACK_AB_MERGE_C R17, RZ, R17, RZ ;  /* 0x00000011ff11723e */ /* 0x000fe200048060ff */
[----:B------:R1:W-:Y:S01]  /*7630*/  @!P2 STG.E.U8 desc[UR20][R10.64+0x11], R13 ;  /* 0x0000110d0a00a986 */ /* 0x0003e2000c101114 */
[C---:B------:R-:W-:Y:S02]  /*7640*/  ISETP.LT.OR P2, PT, R33.reuse, 0x1a, !P0 ;  /* 0x0000001a2100780c */ /* 0x040fe40004741670 */
[----:B------:R-:W-:Y:S01]  /*7650*/  F2FP.SATFINITE.E5M2.F32.PACK_AB_MERGE_C R19, RZ, R19, RZ ;  /* 0x00000013ff13723e */ /* 0x000fe200048060ff */
[----:B------:R-:W-:Y:S01]  /*7660*/  @!P5 STG.E.U8 desc[UR20][R10.64+0x10], R105 ;  /* 0x000010690a00d986 */ /* 0x000fe2000c101114 */
[----:B------:R-:W-:Y:S02]  /*7670*/  ISETP.LT.OR P5, PT, R33, 0x19, !P0 ;  /* 0x000000192100780c */ /* 0x000fe400047a1670 */
[----:B------:R-:W-:Y:S01]  /*7680*/  F2FP.SATFINITE.E5M2.F32.PACK_AB_MERGE_C R15, RZ, R18, RZ ;  /* 0x00000012ff0f723e */ /* 0x000fe200048060ff */
[----:B------:R-:W-:Y:S01]  /*7690*/  @!P4 STG.E.U8 desc[UR20][R6.64+0x10], R103 ;  /* 0x000010670600c986 */ /* 0x000fe2000c101114 */
[----:B0-----:R-:W-:-:S02]  /*76a0*/  F2FP.SATFINITE.E5M2.F32.PACK_AB_MERGE_C R5, RZ, R100, RZ ;  /* 0x00000064ff05723e */ /* 0x001fc400048060ff */
[C---:B------:R-:W-:Y:S02]  /*76b0*/  ISETP.LT.OR P4, PT, R33.reuse, 0x19, !P1 ;  /* 0x000000192100780c */ /* 0x040fe40004f81670 */
[----:B-1----:R-:W-:Y:S01]  /*76c0*/  F2FP.SATFINITE.E5M2.F32.PACK_AB_MERGE_C R13, RZ, R96, RZ ;  /* 0x00000060ff0d723e */ /* 0x002fe200048060ff */
[----:B------:R0:W-:Y:S01]  /*76d0*/  @!P6 STG.E.U8 desc[UR20][R6.64+0x11], R5 ;  /* 0x000011050600e986 */ /* 0x0001e2000c101114 */
[----:B------:R-:W-:-:S03]  /*76e0*/  ISETP.LT.OR P6, PT, R33, 0x1a, !P1 ;  /* 0x0000001a2100780c */ /* 0x000fc60004fc1670 */
[----:B------:R1:W-:Y:S01]  /*76f0*/  @!P2 STG.E.U8 desc[UR20][R10.64+0x19], R13 ;  /* 0x0000190d0a00a986 */ /* 0x0003e2000c101114 */
[----:B------:R-:W-:-:S03]  /*7700*/  ISETP.LT.OR P2, PT, R33, 0x22, !P0 ;  /* 0x000000222100780c */ /* 0x000fc60004741670 */
[----:B------:R-:W-:Y:S01]  /*7710*/  @!P5 STG.E.U8 desc[UR20][R10.64+0x18], R101 ;  /* 0x000018650a00d986 */ /* 0x000fe2000c101114 */
[C---:B------:R-:W-:Y:S02]  /*7720*/  ISETP.LT.OR P5, PT, R33.reuse, 0x21, !P0 ;  /* 0x000000212100780c */ /* 0x040fe400047a1670 */
[----:B0-----:R-:W-:Y:S01]  /*7730*/  F2FP.SATFINITE.E5M2.F32.PACK_AB_MERGE_C R5, RZ, R94, RZ ;  /* 0x0000005eff05723e */ /* 0x001fe200048060ff */
[----:B------:R-:W-:Y:S01]  /*7740*/  @!P4 STG.E.U8 desc[UR20][R6.64+0x18], R99 ;  /* 0x000018630600c986 */ /* 0x000fe2000c101114 */
        /* <DEDUP_REMOVED lines=25> */
[C---:B------:R-:W-:Y:S02]  /*78e0*/  ISETP.LT.OR P2, PT, R33.reuse, 0x39, !P0 ;  /* 0x000000392100780c */ /* 0x040fe40004741670 */
[C---:B------:R-:W-:Y:S01]  /*78f0*/  ISETP.LT.OR P0, PT, R33.reuse, 0x3a, !P0 ;  /* 0x0000003a2100780c */ /* 0x040fe20004701670 */
[----:B------:R1:W-:Y:S01]  /*7900*/  @!P5 STG.E.U8 desc[UR20][R10.64+0x30], R89 ;  /* 0x000030590a00d986 */ /* 0x0003e2000c101114 */
[C---:B------:R-:W-:Y:S02]  /*7910*/  ISETP.LT.OR P5, PT, R33.reuse, 0x39, !P1 ;  /* 0x000000392100780c */ /* 0x040fe40004fa1670 */
[----:B------:R-:W-:Y:S01]  /*7920*/  ISETP.LT.OR P1, PT, R33, 0x3a, !P1 ;  /* 0x0000003a2100780c */ /* 0x000fe20004f21670 */
[----:B------:R1:W-:Y:S01]  /*7930*/  @!P4 STG.E.U8 desc[UR20][R6.64+0x30], R23 ;  /* 0x000030170600c986 */ /* 0x0003e2000c101114 */
[----:B0-----:R-:W-:-:S05]  /*7940*/  F2FP.SATFINITE.E5M2.F32.PACK_AB_MERGE_C R5, RZ, R20, RZ ;  /* 0x00000014ff05723e */ /* 0x001fca00048060ff */
[----:B------:R1:W-:Y:S04]  /*7950*/  @!P6 STG.E.U8 desc[UR20][R6.64+0x31], R5 ;  /* 0x000031050600e986 */ /* 0x0003e8000c101114 */
[----:B------:R1:W-:Y:S04]  /*7960*/  @!P2 STG.E.U8 desc[UR20][R10.64+0x38], R17 ;  /* 0x000038110a00a986 */ /* 0x0003e8000c101114 */
[----:B------:R1:W-:Y:S04]  /*7970*/  @!P0 STG.E.U8 desc[UR20][R10.64+0x39], R13 ;  /* 0x0000390d0a008986 */ /* 0x0003e8000c101114 */
[----:B------:R1:W-:Y:S04]  /*7980*/  @!P5 STG.E.U8 desc[UR20][R6.64+0x38], R19 ;  /* 0x000038130600d986 */ /* 0x0003e8000c101114 */
[----:B------:R1:W-:Y:S02]  /*7990*/  @!P1 STG.E.U8 desc[UR20][R6.64+0x39], R15 ;  /* 0x0000390f06009986 */ /* 0x0003e4000c101114 */
.L_x_161:
[----:B------:R-:W-:Y:S05]  /*79a0*/  BSYNC B0 ;  /* 0x0000000000007941 */ /* 0x000fea0003800000 */
.L_x_31:
[----:B------:R-:W-:Y:S01]  /*79b0*/  ULDC UR6, c[0x0][0xc] ;  /* 0x0000030000067ab9 */ /* 0x000fe20000000800 */
[----:B------:R-:W-:Y:S01]  /*79c0*/  ULDC UR7, c[0x0][0x10] ;  /* 0x0000040000077ab9 */ /* 0x000fe20000000800 */
[----:B01---5:R-:W0:Y:S01]  /*79d0*/  LDC R5, c[0x0][0x14] ;  /* 0x00000500ff057b82 */ /* 0x023e220000000800 */
[----:B------:R-:W-:Y:S01]  /*79e0*/  UIMAD.WIDE.U32 UR6, UR6, UR7, URZ ;  /* 0x00000007060672a5 */ /* 0x000fe2000f8e003f */
[----:B------:R-:W-:Y:S01]  /*79f0*/  PRMT R6, RZ, 0x7610, R6 ;  /* 0x00007610ff067816 */ /* 0x000fe20000000006 */
[----:B------:R-:W-:-:S04]  /*7a00*/  IMAD.MOV.U32 R7, RZ, RZ, -0x1 ;  /* 0xffffffffff077424 */ /* 0x000fc800078e00ff */
[----:B0-----:R-:W-:-:S04]  /*7a10*/  IMAD.WIDE.U32 R2, R5, UR6, R2 ;  /* 0x0000000605027c25 */ /* 0x001fc8000f8e0002 */
[----:B------:R-:W-:Y:S01]  /*7a20*/  IMAD R5, R5, UR7, RZ ;  /* 0x0000000705057c24 */ /* 0x000fe2000f8e02ff */
[----:B------:R-:W-:Y:S02]  /*7a30*/  ULDC.64 UR6, c[0x0][0x650] ;  /* 0x0001940000067ab9 */ /* 0x000fe40000000a00 */
[----:B------:R-:W-:Y:S01]  /*7a40*/  ISETP.GE.U32.AND P0, PT, R2, UR6, PT ;  /* 0x0000000602007c0c */ /* 0x000fe2000bf06070 */
[----:B------:R-:W-:Y:S02]  /*7a50*/  IMAD.IADD R3, R3, 0x1, R5 ;  /* 0x0000000103037824 */ /* 0x000fe400078e0205 */
[----:B------:R-:W-:-:S03]  /*7a60*/  IMAD.MOV.U32 R5, RZ, RZ, -0x1 ;  /* 0xffffffffff057424 */ /* 0x000fc600078e00ff */
[----:B------:R-:W-:-:S13]  /*7a70*/  ISETP.GE.U32.AND.EX P0, PT, R3, UR7, PT, P0 ;  /* 0x0000000703007c0c */ /* 0x000fda000bf06100 */
[----:B------:R-:W-:Y:S05]  /*7a80*/  @P0 BRA `(.L_x_162) ;  /* 0x0000000400600947 */ /* 0x000fea0003800000 */
[----:B------:R-:W0:Y:S01]  /*7a90*/  S2R R20, SR_CTAID.X ;  /* 0x0000000000147919 */ /* 0x000e220000002500 */
[----:B------:R-:W1:Y:S01]  /*7aa0*/  LDC.64 R14, c[0x0][0x628] ;  /* 0x00018a00ff0e7b82 */ /* 0x000e620000000a00 */
[----:B------:R-:W-:Y:S01]  /*7ab0*/  ULDC UR6, c[0x0][0x150] ;  /* 0x0000540000067ab9 */ /* 0x000fe20000000800 */
[----:B--234-:R-:W-:Y:S01]  /*7ac0*/  IMAD.MOV.U32 R12, RZ, RZ, R2 ;  /* 0x000000ffff0c7224 */ /* 0x01cfe200078e0002 */
[----:B------:R-:W2:Y:S01]  /*7ad0*/  S2R R22, SR_CTAID.Y ;  /* 0x0000000000167919 */ /* 0x000ea20000002600 */
[----:B------:R-:W-:-:S04]  /*7ae0*/  IMAD.MOV.U32 R13, RZ, RZ, R3 ;  /* 0x000000ffff0d7224 */ /* 0x000fc800078e0003 */
[----:B------:R-:W3:Y:S08]  /*7af0*/  LDC R23, c[0x0][0x144] ;  /* 0x00005100ff177b82 */ /* 0x000ef00000000800 */
[----:B------:R-:W4:Y:S08]  /*7b00*/  LDC R16, c[0x0][0x630] ;  /* 0x00018c00ff107b82 */ /* 0x000f300000000800 */
[----:B------:R-:W2:Y:S01]  /*7b10*/  LDC.64 R18, c[0x0][0x620] ;  /* 0x00018800ff127b82 */ /* 0x000ea20000000a00 */
[----:B-1----:R-:W-:-:S04]  /*7b20*/  ISETP.NE.U32.AND P0, PT, R14, RZ, PT ;  /* 0x000000ff0e00720c */ /* 0x002fc80003f05070 */
[----:B------:R-:W-:Y:S02]  /*7b30*/  ISETP.NE.AND.EX P0, PT, R15, RZ, PT, P0 ;  /* 0x000000ff0f00720c */ /* 0x000fe40003f05300 */
[----:B0-----:R-:W-:-:S05]  /*7b40*/  I2FP.F32.U32 R5, R20 ;  /* 0x0000001400057245 */ /* 0x001fca0000201000 */
[----:B------:R-:W-:-:S04]  /*7b50*/  FMUL R5, R5, UR6 ;  /* 0x0000000605057c20 */ /* 0x000fc80008400000 */
[----:B------:R0:W1:Y:S02]  /*7b60*/  F2I.U32.TRUNC.NTZ R21, R5 ;  /* 0x0000000500157305 */ /* 0x000064000020f000 */
[----:B---34-:R-:W-:Y:S05]  /*7b70*/  @!P0 BRA `(.L_x_163) ;  /* 0x0000000000288947 */ /* 0x018fea0003800000 */
[----:B0-----:R-:W0:Y:S02]  /*7b80*/  LDC R5, c[0x0][0x634] ;  /* 0x00018d00ff057b82 */ /* 0x001e240000000800 */
        /* <DEDUP_REMOVED lines=9> */
.L_x_163:
[-CC-:B------:R-:W-:Y:S01]  /*7c20*/  SHF.R.U64 R17, R12, R16.reuse, R13.reuse ;  /* 0x000000100c117219 */ /* 0x180fe2000000120d */
[----:B------:R-:W3:Y:S01]  /*7c30*/  LDC.64 R28, c[0x0][0x640] ;  /* 0x00019000ff1c7b82 */ /* 0x000ee20000000a00 */
[----:B0-----:R-:W-:Y:S01]  /*7c40*/  SHF.R.U32.HI R5, RZ, R16, R13 ;  /* 0x00000010ff057219 */ /* 0x001fe2000001160d */
[----:B-1----:R-:W-:Y:S01]  /*7c50*/  IMAD.MOV R21, RZ, RZ, -R21 ;  /* 0x000000ffff157224 */ /* 0x002fe200078e0a15 */
[----:B------:R-:W-:Y:S01]  /*7c60*/  IADD3 R11, P0, RZ, -R17, RZ ;  /* 0x80000011ff0b7210 */ /* 0x000fe20007f1e0ff */
[----:B------:R-:W-:Y:S02]  /*7c70*/  ULDC UR6, c[0x0][0x154] ;  /* 0x0000550000067ab9 */ /* 0x000fe40000000800 */
[----:B------:R-:W-:Y:S02]  /*7c80*/  IMAD R23, R23, R21, R20 ;  /* 0x0000001517177224 */ /* 0x000fe400078e0214 */
[----:B------:R-:W0:Y:S01]  /*7c90*/  LDC R12, c[0x0][0x618] ;  /* 0x00018600ff0c7b82 */ /* 0x000e220000000800 */
[----:B------:R-:W-:-:S02]  /*7ca0*/  IMAD.X R5, RZ, RZ, ~R5, P0 ;  /* 0x000000ffff057224 */ /* 0x000fc400000e0e05 */
[----:B--2---:R-:W-:-:S04]  /*7cb0*/  IMAD.WIDE.U32 R6, R11, R18, R2 ;  /* 0x000000120b067225 */ /* 0x004fc800078e0002 */
[----:B------:R-:W-:Y:S01]  /*7cc0*/  IMAD R10, R5, R18, RZ ;  /* 0x00000012050a7224 */ /* 0x000fe200078e02ff */
[----:B------:R-:W1:Y:S03]  /*7cd0*/  LDC R24, c[0x0][0x608] ;  /* 0x00018200ff187b82 */ /* 0x000e660000000800 */
[----:B------:R-:W-:Y:S02]  /*7ce0*/  IMAD R5, R11, R19, R10 ;  /* 0x000000130b057224 */ /* 0x000fe400078e020a */
[----:B------:R-:W-:Y:S02]  /*7cf0*/  IMAD.MOV.U32 R11, RZ, RZ, 0x1 ;  /* 0x00000001ff0b7424 */ /* 0x000fe400078e00ff */
[----:B------:R-:W-:Y:S01]  /*7d00*/  IMAD.IADD R5, R7, 0x1, R5 ;  /* 0x0000000107057824 */ /* 0x000fe200078e0205 */
[----:B------:R-:W2:Y:S01]  /*7d10*/  LDC R26, c[0x0][0x658] ;  /* 0x00019600ff1a7b82 */ /* 0x000ea20000000800 */
[----:B------:R-:W-:-:S02]  /*7d20*/  I2FP.F32.U32 R7, R22 ;  /* 0x0000001600077245 */ /* 0x000fc40000201000 */
[----:B---3--:R-:W-:-:S03]  /*7d30*/  ISETP.NE.U32.AND P0, PT, R28, RZ, PT ;  /* 0x000000ff1c00720c */ /* 0x008fc60003f05070 */
[----:B------:R-:W-:Y:S01]  /*7d40*/  FMUL R10, R7, UR6 ;  /* 0x00000006070a7c20 */ /* 0x000fe20008400000 */
[----:B------:R-:W-:Y:S01]  /*7d50*/  ISETP.NE.AND.EX P0, PT, R29, RZ, PT, P0 ;  /* 0x000000ff1d00720c */ /* 0x000fe20003f05300 */
[----:B------:R-:W3:Y:S01]  /*7d60*/  LDC R21, c[0x0][0x148] ;  /* 0x00005200ff157b82 */ /* 0x000ee20000000800 */
[-CC-:B0-----:R-:W-:Y:S01]  /*7d70*/  SHF.R.U64 R16, R6, R12.reuse, R5.reuse ;  /* 0x0000000c06107219 */ /* 0x181fe20000001205 */
[----:B------:R0:W4:Y:S01]  /*7d80*/  F2I.U32.TRUNC.NTZ R18, R10 ;  /* 0x0000000a00127305 */ /* 0x000122000020f000 */
[----:B------:R-:W-:Y:S01]  /*7d90*/  SHF.R.U32.HI R5, RZ, R12, R5 ;  /* 0x0000000cff057219 */ /* 0x000fe20000011605 */
[----:B------:R-:W-:-:S04]  /*7da0*/  IMAD.MOV.U32 R7, RZ, RZ, -0x1 ;  /* 0xffffffffff077424 */ /* 0x000fc800078e00ff */
[----:B------:R-:W0:Y:S01]  /*7db0*/  LDC R20, c[0x0][0x600] ;  /* 0x00018000ff147b82 */ /* 0x000e220000000800 */
[-CC-:B-1----:R-:W-:Y:S02]  /*7dc0*/  SHF.R.U64 R14, R16, R24.reuse, R5.reuse ;  /* 0x00000018100e7219 */ /* 0x182fe40000001205 */
[----:B------:R-:W-:-:S05]  /*7dd0*/  SHF.R.U32.HI R5, RZ, R24, R5 ;  /* 0x00000018ff057219 */ /* 0x000fca0000011605 */
[----:B------:R-:W1:Y:S01]  /*7de0*/  LDC R27, c[0x0][0x648] ;  /* 0x00019200ff1b7b82 */ /* 0x000e620000000800 */
[-C--:B--2---:R-:W-:Y:S02]  /*7df0*/  SHF.L.U32 R6, R7, R26.reuse, RZ ;  /* 0x0000001a07067219 */ /* 0x084fe400000006ff */
[-CC-:B------:R-:W-:Y:S02]  /*7e00*/  SHF.R.U64 R19, R14, R26.reuse, R5.reuse ;  /* 0x0000001a0e137219 */ /* 0x180fe40000001205 */
[----:B------:R-:W-:Y:S02]  /*7e10*/  SHF.R.U32.HI R7, RZ, R26, R5 ;  /* 0x0000001aff077219 */ /* 0x000fe40000011605 */
[----:B------:R-:W-:Y:S01]  /*7e20*/  LOP3.LUT R25, RZ, R6, RZ, 0x33, !PT ;  /* 0x00000006ff197212 */ /* 0x000fe200078e33ff */
[----:B------:R-:W2:Y:S01]  /*7e30*/  LDC R30, c[0x0][0x638] ;  /* 0x00018e00ff1e7b82 */ /* 0x000ea20000000800 */
[----:B------:R-:W-:Y:S01]  /*7e40*/  SHF.L.U32 R26, R11, R26, RZ ;  /* 0x0000001a0b1a7219 */ /* 0x000fe200000006ff */
[----:B------:R-:W-:-:S06]  /*7e50*/  IMAD.MOV.U32 R6, RZ, RZ, R19 ;  /* 0x000000ffff067224 */ /* 0x000fcc00078e0013 */
[----:B------:R-:W0:Y:S01]  /*7e60*/  LDC R31, c[0x0][0x610] ;  /* 0x00018400ff1f7b82 */ /* 0x000e220000000800 */
[----:B----4-:R-:W-:Y:S05]  /*7e70*/  @!P0 BRA `(.L_x_164) ;  /* 0x0000000000288947 */ /* 0x010fea0003800000 */
[----:B------:R-:W4:Y:S02]  /*7e80*/  LDC R6, c[0x0][0x64c] ;  /* 0x00019300ff067b82 */ /* 0x000f240000000800 */
[----:B----4-:R-:W-:-:S05]  /*7e90*/  IADD3 R5, P0, R19, R6, RZ ;  /* 0x0000000613057210 */ /* 0x010fca0007f1e0ff */
[----:B------:R-:W-:-:S04]  /*7ea0*/  IMAD.X R15, RZ, RZ, R7, P0 ;  /* 0x000000ffff0f7224 */ /* 0x000fc800000e0607 */
[----:B------:R-:W-:-:S04]  /*7eb0*/  IMAD.WIDE.U32 R6, R15, R28, RZ ;  /* 0x0000001c0f067225 */ /* 0x000fc800078e00ff */
[----:B0-----:R-:W-:-:S04]  /*7ec0*/  IMAD.WIDE.U32 R10, P0, R5, R29, R6 ;  /* 0x0000001d050a7225 */ /* 0x001fc80007800006 */
[----:B------:R-:W-:-:S04]  /*7ed0*/  IMAD.WIDE.U32 R6, R5, R28, RZ ;  /* 0x0000001c05067225 */ /* 0x000fc800078e00ff */
[----:B------:R-:W-:Y:S01]  /*7ee0*/  IMAD.X R13, RZ, RZ, RZ, P0 ;  /* 0x000000ffff0d7224 */ /* 0x000fe200000e06ff */
[----:B------:R-:W-:Y:S01]  /*7ef0*/  IADD3 RZ, P0, R7, R10, RZ ;  /* 0x0000000a07ff7210 */ /* 0x000fe20007f1e0ff */
[----:B------:R-:W-:-:S04]  /*7f00*/  IMAD.MOV.U32 R12, RZ, RZ, R11 ;  /* 0x000000ffff0c7224 */ /* 0x000fc800078e000b */
[----:B------:R-:W-:-:S08]  /*7f10*/  IMAD.WIDE.U32.X R6, R15, R29, R12, P0 ;  /* 0x0000001d0f067225 */ /* 0x000fd000000e040c */
.L_x_164:
[----:B-1----:R-:W-:Y:S01]  /*7f20*/  SHF.R.U64 R5, R6, R27, R7 ;  /* 0x0000001b06057219 */ /* 0x002fe20000001207 */
[----:B0-----:R-:W-:Y:S01]  /*7f30*/  VIADD R7, R20, 0xffffffff ;  /* 0xffffffff14077836 */ /* 0x001fe20000000000 */
[----:B------:R-:W-:Y:S01]  /*7f40*/  LOP3.LUT R32, R14, R25, RZ, 0xc0, !PT ;  /* 0x000000190e207212 */ /* 0x000fe200078ec0ff */
[----:B------:R-:W-:Y:S02]  /*7f50*/  IMAD.MOV R18, RZ, RZ, -R18 ;  /* 0x000000ffff127224 */ /* 0x000fe400078e0a12 */
[----:B------:R-:W-:Y:S01]  /*7f60*/  IMAD.MOV R6, RZ, RZ, -R5 ;  /* 0x000000ffff067224 */ /* 0x000fe200078e0a05 */
[----:B------:R-:W-:Y:S01]  /*7f70*/  LOP3.LUT R16, R16, R7, RZ, 0xc0, !PT ;  /* 0x0000000710107212 */ /* 0x000fe200078ec0ff */
[----:B------:R-:W-:Y:S02]  /*7f80*/  IMAD R32, R26, R5, R32 ;  /* 0x000000051a207224 */ /* 0x000fe400078e0220 */
[----:B---3--:R-:W-:Y:S02]  /*7f90*/  @P3 IMAD R23, R21, R18, R22 ;  /* 0x0000001215173224 */ /* 0x008fe400078e0216 */
[----:B--2---:R-:W-:-:S02]  /*7fa0*/  IMAD R5, R6, R30, R19 ;  /* 0x0000001e06057224 */ /* 0x004fc400078e0213 */
[----:B------:R-:W-:Y:S02]  /*7fb0*/  IMAD R32, R32, R31, R23 ;  /* 0x0000001f20207224 */ /* 0x000fe400078e0217 */
[----:B------:R-:W-:Y:S02]  /*7fc0*/  IMAD R5, R5, R20, R16 ;  /* 0x0000001405057224 */ /* 0x000fe400078e0210 */
[----:B------:R-:W-:-:S03]  /*7fd0*/  IMAD.MOV.U32 R6, RZ, RZ, 0x1 ;  /* 0x00000001ff067424 */ /* 0x000fc600078e00ff */
[----:B------:R-:W-:Y:S02]  /*7fe0*/  SEL R7, R5, R32, !P3 ;  /* 0x0000002005077207 */ /* 0x000fe40005800000 */
[----:B------:R-:W-:Y:S01]  /*7ff0*/  SEL R32, R32, R5, !P3 ;  /* 0x0000000520207207 */ /* 0x000fe20005800000 */
[----:B------:R-:W-:-:S07]  /*8000*/  IMAD.MOV.U32 R5, RZ, RZ, R17 ;  /* 0x000000ffff057224 */ /* 0x000fce00078e0011 */
.L_x_162:
[----:B------:R-:W-:Y:S01]  /*8010*/  LOP3.LUT P0, RZ, R6, 0xff, RZ, 0xc0, !PT ;  /* 0x000000ff06ff7812 */ /* 0x000fe2000780c0ff */
[----:B------:R-:W-:-:S12]  /*8020*/  IMAD.MOV.U32 R6, RZ, RZ, R32 ;  /* 0x000000ffff067224 */ /* 0x000fd800078e0020 */
[----:B------:R-:W-:Y:S05]  /*8030*/  @P0 BRA `(.L_x_165) ;  /* 0xffffff8c00c00947 */ /* 0x000fea000383ffff */
[----:B------:R-:W-:Y:S05]  /*8040*/  EXIT ;  /* 0x000000000000794d */ /* 0x000fea0003800000 */
.L_x_3:
[----:B0-----:R-:W-:Y:S01]  /*8050*/  ULDC.64 UR4, c[0x0][0x650] ;  /* 0x0001940000047ab9 */ /* 0x001fe20000000a00 */
        /* <DEDUP_REMOVED lines=25> */
.L_x_167:
[--C-:B------:R-:W-:Y:S01]  /*81f0*/  SHF.R.U64 R16, R14, R18, R15.reuse ;  /* 0x000000120e107219 */ /* 0x100fe2000000120f */
[----:B------:R-:W0:Y:S01]  /*8200*/  LDC R22, c[0x0][0x618] ;  /* 0x00018600ff167b82 */ /* 0x000e220000000800 */
[----:B------:R-:W-:Y:S01]  /*8210*/  I2FP.F32.U32 R7, R8 ;  /* 0x0000000800077245 */ /* 0x000fe20000201000 */
[----:B------:R-:W-:Y:S01]  /*8220*/  ULDC UR4, c[0x0][0x150] ;  /* 0x0000540000047ab9 */ /* 0x000fe20000000800 */
[----:B------:R-:W-:Y:S02]  /*8230*/  SHF.R.U32.HI R6, RZ, R18, R15 ;  /* 0x00000012ff067219 */ /* 0x000fe4000001160f */
[----:B------:R-:W-:Y:S01]  /*8240*/  IADD3 R9, P0, RZ, -R16, RZ ;  /* 0x80000010ff097210 */ /* 0x000fe20007f1e0ff */
[----:B------:R-:W-:Y:S01]  /*8250*/  FMUL R13, R7, UR4 ;  /* 0x00000004070d7c20 */ /* 0x000fe20008400000 */
[----:B------:R-:W-:Y:S01]  /*8260*/  ULDC UR4, c[0x0][0x154] ;  /* 0x0000550000047ab9 */ /* 0x000fe20000000800 */
[----:B------:R-:W1:Y:S02]  /*8270*/  LDC.64 R24, c[0x0][0x640] ;  /* 0x00019000ff187b82 */ /* 0x000e640000000a00 */
[----:B------:R-:W-:-:S02]  /*8280*/  IMAD.X R11, RZ, RZ, ~R6, P0 ;  /* 0x000000ffff0b7224 */ /* 0x000fc400000e0e06 */
[----:B------:R-:W2:Y:S01]  /*8290*/  F2I.U32.TRUNC.NTZ R13, R13 ;  /* 0x0000000d000d7305 */ /* 0x000ea2000020f000 */
[----:B------:R-:W-:-:S03]  /*82a0*/  IMAD.WIDE.U32 R6, R9, R20, R2 ;  /* 0x0000001409067225 */ /* 0x000fc600078e0002 */
[----:B------:R-:W3:Y:S01]  /*82b0*/  LDC R15, c[0x0][0x144] ;  /* 0x00005100ff0f7b82 */ /* 0x000ee20000000800 */
[----:B------:R-:W-:-:S04]  /*82c0*/  IMAD R12, R11, R20, RZ ;  /* 0x000000140b0c7224 */ /* 0x000fc800078e02ff */
[----:B------:R-:W-:Y:S02]  /*82d0*/  IMAD R9, R9, R21, R12 ;  /* 0x0000001509097224 */ /* 0x000fe400078e020c */
[----:B------:R-:W-:Y:S01]  /*82e0*/  IMAD.MOV.U32 R12, RZ, RZ, -0x1 ;  /* 0xffffffffff0c7424 */ /* 0x000fe200078e00ff */
[----:B------:R-:W4:Y:S01]  /*82f0*/  LDC R18, c[0x0][0x608] ;  /* 0x00018200ff127b82 */ /* 0x000f220000000800 */
[----:B------:R-:W-:Y:S01]  /*8300*/  IMAD.IADD R7, R7, 0x1, R9 ;  /* 0x0000000107077824 */ /* 0x000fe200078e0209 */
[----:B------:R-:W-:-:S04]  /*8310*/  I2FP.F32.U32 R9, R10 ;  /* 0x0000000a00097245 */ /* 0x000fc80000201000 */
[-C--:B0-----:R-:W-:Y:S01]  /*8320*/  SHF.R.U64 R14, R6, R22.reuse, R7 ;  /* 0x00000016060e7219 */ /* 0x081fe20000001207 */
[----:B--2---:R-:W-:Y:S01]  /*8330*/  IMAD.MOV R6, RZ, RZ, -R13 ;  /* 0x000000ffff067224 */ /* 0x004fe200078e0a0d */
[----:B------:R-:W0:Y:S01]  /*8340*/  LDC R11, c[0x0][0x658] ;  /* 0x00019600ff0b7b82 */ /* 0x000e220000000800 */
[----:B-1----:R-:W-:Y:S01]  /*8350*/  ISETP.NE.U32.AND P0, PT, R24, RZ, PT ;  /* 0x000000ff1800720c */ /* 0x002fe20003f05070 */
[----:B------:R-:W-:Y:S01]  /*8360*/  FMUL R9, R9, UR4 ;  /* 0x0000000409097c20 */ /* 0x000fe20008400000 */
[----:B------:R-:W-:Y:S02]  /*8370*/  SHF.R.U32.HI R7, RZ, R22, R7 ;  /* 0x00000016ff077219 */ /* 0x000fe40000011607 */
[----:B------:R-:W-:-:S03]  /*8380*/  ISETP.NE.AND.EX P0, PT, R25, RZ, PT, P0 ;  /* 0x000000ff1900720c */ /* 0x000fc60003f05300 */
[----:B------:R-:W1:Y:S01]  /*8390*/  LDC R21, c[0x0][0x148] ;  /* 0x00005200ff157b82 */ /* 0x000e620000000800 */
[----:B---3--:R-:W-:Y:S02]  /*83a0*/  IMAD R22, R15, R6, R8 ;  /* 0x000000060f167224 */ /* 0x008fe400078e0208 */
[----:B------:R-:W-:-:S05]  /*83b0*/  IMAD.MOV.U32 R8, RZ, RZ, 0x1 ;  /* 0x00000001ff087424 */ /* 0x000fca00078e00ff */
[----:B------:R-:W2:Y:S01]  /*83c0*/  LDC R20, c[0x0][0x600] ;  /* 0x00018000ff147b82 */ /* 0x000ea20000000800 */
[-CC-:B----4-:R-:W-:Y:S02]  /*83d0*/  SHF.R.U64 R17, R14, R18.reuse, R7.reuse ;  /* 0x000000120e117219 */ /* 0x190fe40000001207 */
[----:B------:R-:W-:Y:S02]  /*83e0*/  SHF.R.U32.HI R6, RZ, R18, R7 ;  /* 0x00000012ff067219 */ /* 0x000fe40000011607 */
[----:B------:R3:W4:Y:S03]  /*83f0*/  F2I.U32.TRUNC.NTZ R18, R9 ;  /* 0x0000000900127305 */ /* 0x000726000020f000 */
[----:B------:R-:W1:Y:S01]  /*8400*/  LDC R23, c[0x0][0x648] ;  /* 0x00019200ff177b82 */ /* 0x000e620000000800 */
[-C--:B0-----:R-:W-:Y:S02]  /*8410*/  SHF.R.U64 R19, R17, R11.reuse, R6 ;  /* 0x0000000b11137219 */ /* 0x081fe40000001206 */
[----:B------:R-:W-:-:S02]  /*8420*/  SHF.L.U32 R12, R12, R11, RZ ;  /* 0x0000000b0c0c7219 */ /* 0x000fc400000006ff */
[-C--:B------:R-:W-:Y:S01]  /*8430*/  SHF.R.U32.HI R7, RZ, R11.reuse, R6 ;  /* 0x0000000bff077219 */ /* 0x080fe20000011606 */
[----:B------:R-:W-:Y:S01]  /*8440*/  IMAD.MOV.U32 R6, RZ, RZ, R19 ;  /* 0x000000ffff067224 */ /* 0x000fe200078e0013 */
[----:B------:R-:W-:Y:S01]  /*8450*/  SHF.L.U32 R27, R8, R11, RZ ;  /* 0x0000000b081b7219 */ /* 0x000fe200000006ff */
[----:B------:R-:W0:Y:S01]  /*8460*/  LDC R26, c[0x0][0x638] ;  /* 0x00018e00ff1a7b82 */ /* 0x000e220000000800 */
[----:B------:R-:W-:-:S07]  /*8470*/  LOP3.LUT R28, RZ, R12, RZ, 0x33, !PT ;  /* 0x0000000cff1c7212 */ /* 0x000fce00078e33ff */
[----:B------:R-:W0:Y:S01]  /*8480*/  LDC R29, c[0x0][0x610] ;  /* 0x00018400ff1d7b82 */ /* 0x000e220000000800 */
[----:B---34-:R-:W-:Y:S05]  /*8490*/  @!P0 BRA `(.L_x_168) ;  /* 0x0000000000288947 */ /* 0x018fea0003800000 */
        /* <DEDUP_REMOVED lines=10> */
.L_x_168:
[----:B-1----:R-:W-:Y:S01]  /*8540*/  SHF.R.U64 R7, R6, R23, R7 ;  /* 0x0000001706077219 */ /* 0x002fe20000001207 */
[----:B--2---:R-:W-:Y:S01]  /*8550*/  VIADD R9, R20, 0xffffffff ;  /* 0xffffffff14097836 */ /* 0x004fe20000000000 */
[----:B------:R-:W-:Y:S01]  /*8560*/  LOP3.LUT R6, R17, R28, RZ, 0xc0, !PT ;  /* 0x0000001c11067212 */ /* 0x000fe200078ec0ff */
[----:B------:R-:W-:Y:S02]  /*8570*/  IMAD.MOV R18, RZ, RZ, -R18 ;  /* 0x000000ffff127224 */ /* 0x000fe400078e0a12 */
[----:B------:R-:W-:Y:S02]  /*8580*/  IMAD.MOV R8, RZ, RZ, -R7 ;  /* 0x000000ffff087224 */ /* 0x000fe400078e0a07 */
[----:B------:R-:W-:Y:S01]  /*8590*/  IMAD R11, R27, R7, R6 ;  /* 0x000000071b0b7224 */ /* 0x000fe200078e0206 */
[----:B------:R-:W-:Y:S01]  /*85a0*/  LOP3.LUT R7, R14, R9, RZ, 0xc0, !PT ;  /* 0x000000090e077212 */ /* 0x000fe200078ec0ff */
[----:B------:R-:W-:Y:S02]  /*85b0*/  @P3 IMAD R22, R21, R18, R10 ;  /* 0x0000001215163224 */ /* 0x000fe400078e020a */
[----:B0-----:R-:W-:-:S02]  /*85c0*/  IMAD R6, R8, R26, R19 ;  /* 0x0000001a08067224 */ /* 0x001fc400078e0213 */
[----:B------:R-:W-:Y:S02]  /*85d0*/  IMAD R11, R11, R29, R22 ;  /* 0x0000001d0b0b7224 */ /* 0x000fe400078e0216 */
[----:B------:R-:W-:Y:S02]  /*85e0*/  IMAD R6, R6, R20, R7 ;  /* 0x0000001406067224 */ /* 0x000fe400078e0207 */
[----:B------:R-:W-:-:S03]  /*85f0*/  IMAD.MOV.U32 R8, RZ, RZ, 0x1 ;  /* 0x00000001ff087424 */ /* 0x000fc600078e00ff */
[----:B------:R-:W-:Y:S02]  /*8600*/  SEL R14, R6, R11, !P3 ;  /* 0x0000000b060e7207 */ /* 0x000fe40005800000 */
[----:B------:R-:W-:Y:S01]  /*8610*/  SEL R11, R11, R6, !P3 ;  /* 0x000000060b0b7207 */ /* 0x000fe20005800000 */
[----:B------:R-:W-:Y:S01]  /*8620*/  IMAD.MOV.U32 R6, RZ, RZ, R16 ;  /* 0x000000ffff067224 */ /* 0x000fe200078e0010 */
[----:B------:R-:W-:-:S07]  /*8630*/  PRMT R7, R8, 0x7610, R7 ;  /* 0x0000761008077816 */ /* 0x000fce0000000007 */
.L_x_166:
[----:B------:R-:W-:-:S08]  /*8640*/  NOP ;  /* 0x0000000000007918 */ /* 0x000fd00000000000 */
[----:B------:R-:W0:-:S00]  /*8650*/  USETMAXREG.DEALLOC.CTAPOOL 0x28 ;  /* 0x00000028000079c8 */ /* 0x000e0000080e0500 */
[----:B0-----:R-:W-:-:S13]  /*8660*/  ISETP.NE.AND P0, PT, R5, RZ, PT ;  /* 0x000000ff0500720c */ /* 0x001fda0003f05270 */
[----:B------:R-:W-:Y:S05]  /*8670*/  @P0 EXIT ;  /* 0x000000000000094d */ /* 0x000fea0003800000 */
[----:B------:R-:W-:Y:S01]  /*8680*/  LOP3.LUT P0, RZ, R7, 0xff, RZ, 0xc0, !PT ;  /* 0x000000ff07ff7812 */ /* 0x000fe2000780c0ff */
[----:B------:R-:W-:Y:S02]  /*8690*/  IMAD.MOV.U32 R5, RZ, RZ, 0x1 ;  /* 0x00000001ff057424 */ /* 0x000fe400078e00ff */
[----:B------:R-:W-:-:S10]  /*86a0*/  IMAD.MOV.U32 R13, RZ, RZ, RZ ;  /* 0x000000ffff0d7224 */ /* 0x000fd400078e00ff */
[----:B------:R-:W-:Y:S05]  /*86b0*/  @!P0 BRA `(.L_x_169) ;  /* 0x0000000c00308947 */ /* 0x000fea0003800000 */
[----:B------:R-:W0:Y:S01]  /*86c0*/  LDC R5, c[0x0][0x28c] ;  /* 0x0000a300ff057b82 */ /* 0x000e220000000800 */
[----:B------:R-:W-:Y:S01]  /*86d0*/  ULDC UR5, c[0x0][0x600] ;  /* 0x0001800000057ab9 */ /* 0x000fe20000000800 */
[----:B------:R-:W-:Y:S01]  /*86e0*/  ULDC UR4, c[0x0][0xc] ;  /* 0x0000030000047ab9 */ /* 0x000fe20000000800 */
[----:B------:R-:W-:Y:S01]  /*86f0*/  UIADD3 UR16, UR5, -0x1, URZ ;  /* 0xffffffff05107890 */ /* 0x000fe2000fffe03f */
[C---:B------:R-:W-:Y:S01]  /*8700*/  LOP3.LUT P2, RZ, R0.reuse, 0x7f, RZ, 0xc0, !PT ;  /* 0x0000007f00ff7812 */ /* 0x040fe2000784c0ff */
[----:B------:R-:W-:Y:S01]  /*8710*/  ULDC UR6, c[0x0][0x658] ;  /* 0x0001960000067ab9 */ /* 0x000fe20000000800 */
[----:B------:R-:W-:Y:S01]  /*8720*/  ULDC UR5, c[0x0][0x10] ;  /* 0x0000040000057ab9 */ /* 0x000fe20000000800 */
[----:B------:R-:W-:Y:S01]  /*8730*/  UMOV UR7, 0xffffffff ;  /* 0xffffffff00077882 */ /* 0x000fe20000000000 */
[----:B------:R-:W-:Y:S01]  /*8740*/  UMOV UR8, 0x1 ;  /* 0x0000000100087882 */ /* 0x000fe20000000000 */
[----:B------:R-:W-:Y:S01]  /*8750*/  UIMAD.WIDE.U32 UR4, UR4, UR5, URZ ;  /* 0x00000005040472a5 */ /* 0x000fe2000f8e003f */
[----:B------:R-:W-:Y:S01]  /*8760*/  LOP3.LUT P0, RZ, R0, 0x1f, RZ, 0xc0, !PT ;  /* 0x0000001f00ff7812 */ /* 0x000fe2000780c0ff */
[----:B------:R-:W-:Y:S01]  /*8770*/  USHF.L.U32 UR7, UR7, UR6, URZ ;  /* 0x0000000607077299 */ /* 0x000fe2000800063f */
[----:B------:R-:W-:Y:S01]  /*8780*/  BSSY B0, `(.L_x_169) ;  /* 0x00000bf000007945 */ /* 0x000fe20003800000 */
[----:B------:R-:W-:Y:S01]  /*8790*/  USHF.L.U32 UR18, UR8, UR6, URZ ;  /* 0x0000000608127299 */ /* 0x000fe2000800063f */
[----:B------:R-:W-:Y:S01]  /*87a0*/  IMAD.MOV.U32 R15, RZ, RZ, 0x1 ;  /* 0x00000001ff0f7424 */ /* 0x000fe200078e00ff */
[----:B------:R-:W-:Y:S01]  /*87b0*/  LOP3.LUT R16, R4, 0x2, RZ, 0xfc, !PT ;  /* 0x0000000204107812 */ /* 0x000fe200078efcff */
[----:B------:R-:W-:Y:S01]  /*87c0*/  ULDC UR6, c[0x0][0x14] ;  /* 0x0000050000067ab9 */ /* 0x000fe20000000800 */
[----:B------:R-:W-:Y:S01]  /*87d0*/  PLOP3.LUT P0, PT, P0, P2, PT, 0x8a, 0x0 ;  /* 0x000000000000781c */ /* 0x000fe20000705172 */
[----:B------:R-:W-:Y:S01]  /*87e0*/  UIMAD.WIDE.U32 UR20, UR4, UR6, URZ ;  /* 0x00000006041472a5 */ /* 0x000fe2000f8e003f */
[----:B------:R-:W-:Y:S01]  /*87f0*/  IMAD.MOV.U32 R13, RZ, RZ, RZ ;  /* 0x000000ffff0d7224 */ /* 0x000fe200078e00ff */
[----:B------:R-:W-:-:S02]  /*8800*/  UIMAD UR13, UR5, UR6, URZ ;  /* 0x00000006050d72a4 */ /* 0x000fc4000f8e023f */
[----:B------:R-:W-:Y:S01]  /*8810*/  ULOP3.LUT UR17, URZ, UR7, URZ, 0x33, !UPT ;  /* 0x000000073f117292 */ /* 0x000fe2000f8e333f */
[----:B0-----:R-:W-:Y:S01]  /*8820*/  VIADD R5, R5, 0x7f ;  /* 0x0000007f05057836 */ /* 0x001fe20000000000 */
[----:B------:R-:W-:Y:S01]  /*8830*/  UIADD3 UR13, UR21, UR13, URZ ;  /* 0x0000000d150d7290 */ /* 0x000fe2000fffe03f */
[----:B------:R-:W-:-:S03]  /*8840*/  ULDC.64 UR22, c[0x0][0x198] ;  /* 0x0000660000167ab9 */ /* 0x000fc60000000a00 */
[----:B------:R-:W-:-:S04]  /*8850*/  SHF.R.S32.HI R8, RZ, 0x1f, R5 ;  /* 0x0000001fff087819 */ /* 0x000fc80000011405 */
[----:B------:R-:W-:Y:S01]  /*8860*/  LEA.HI R8, R8, R5, RZ, 0x7 ;  /* 0x0000000508087211 */ /* 0x000fe200078f38ff */
[----:B------:R-:W-:-:S03]  /*8870*/  IMAD.MOV.U32 R5, RZ, RZ, 0x1 ;  /* 0x00000001ff057424 */ /* 0x000fc600078e00ff */
[----:B------:R-:W-:-:S05]  /*8880*/  SHF.R.S32.HI R12, RZ, 0x7, R8 ;  /* 0x00000007ff0c7819 */ /* 0x000fca0000011408 */
[----:B------:R-:W-:-:S07]  /*8890*/  VIADD R0, R12, 0x1 ;  /* 0x000000010c007836 */ /* 0x000fce0000000000 */
.L_x_181:
[----:B------:R-:W-:-:S03]  /*88a0*/  UMOV UR4, 0xffffffff ;  /* 0xffffffff00047882 */ /* 0x000fc60000000000 */
[----:B------:R-:W-:Y:S05]  /*88b0*/  BRA.DIV UR4, `(.L_x_170) ;  /* 0x0000000e04c47947 */ /* 0x000fea000b800000 */
[----:B------:R-:W-:-:S13]  /*88c0*/  ELECT P1, URZ, PT ;  /* 0x00000000003f782f */ /* 0x000fda0003820000 */
.L_x_193:
[----:B------:R-:W0:Y:S01]  /*88d0*/  LDC R7, c[0x0][0x28c] ;  /* 0x0000a300ff077b82 */ /* 0x000e220000000800 */
[----:B------:R-:W-:Y:S01]  /*88e0*/  BSSY B1, `(.L_x_171) ;  /* 0x0000037000017945 */ /* 0x000fe20003800000 */
[----:B0-----:R-:W-:-:S13]  /*88f0*/  ISETP.LT.OR P1, PT, R7, 0x1, !P1 ;  /* 0x000000010700780c */ /* 0x001fda0004f21670 */
[----:B------:R-:W-:Y:S05]  /*8900*/  @P1 BRA `(.L_x_172) ;  /* 0x0000000000d01947 */ /* 0x000fea0003800000 */
[----:B------:R-:W-:Y:S02]  /*8910*/  IMAD.SHL.U32 R14, R14, 0x40, RZ ;  /* 0x000000400e0e7824 */ /* 0x000fe400078e00ff */
[----:B------:R-:W-:Y:S02]  /*8920*/  IMAD.SHL.U32 R17, R11, 0x100, RZ ;  /* 0x000001000b117824 */ /* 0x000fe400078e00ff */
[----:B------:R-:W-:Y:S02]  /*8930*/  IMAD.MOV.U32 R20, RZ, RZ, RZ ;  /* 0x000000ffff147224 */ /* 0x000fe400078e00ff */
[----:B------:R-:W-:Y:S02]  /*8940*/  IMAD.MOV.U32 R7, RZ, RZ, R0 ;  /* 0x000000ffff077224 */ /* 0x000fe400078e0000 */
[----:B------:R-:W-:Y:S02]  /*8950*/  IMAD.MOV.U32 R8, RZ, RZ, R5 ;  /* 0x000000ffff087224 */ /* 0x000fe400078e0005 */
[----:B------:R-:W-:-:S07]  /*8960*/  IMAD.MOV.U32 R9, RZ, RZ, R13 ;  /* 0x000000ffff097224 */ /* 0x000fce00078e000d */
.L_x_176:
[----:B------:R-:W0:Y:S01]  /*8970*/  S2R R11, SR_CgaCtaId ;  /* 0x00000000000b7919 */ /* 0x000e220000008800 */
[----:B------:R-:W-:-:S04]  /*8980*/  MOV R10, 0x400 ;  /* 0x00000400000a7802 */ /* 0x000fc80000000f00 */
[----:B0-----:R-:W-:Y:S02]  /*8990*/  LEA R18, R11, R10, 0x18 ;  /* 0x0000000a0b127211 */ /* 0x001fe400078ec0ff */
[----:B------:R-:W-:Y:S01]  /*89a0*/  SHF.L.U32 R10, R8, 0x1f, RZ ;  /* 0x0000001f080a7819 */ /* 0x000fe200000006ff */
[----:B------:R-:W0:Y:S02]  /*89b0*/  @!P2 LDC R11, c[0x0][0x500] ;  /* 0x00014000ff0bab82 */ /* 0x000e240000000800 */
[----:B------:R-:W-:-:S04]  /*89c0*/  IMAD R19, R9, 0x8, R18 ;  /* 0x0000000809137824 */ /* 0x000fc800078e0212 */
[----:B------:R-:W1:Y:S02]  /*89d0*/  SYNCS.PHASECHK.TRANS64.TRYWAIT P1, [R19+URZ+0x28], R10 ;  /* 0x0000280a130075a7 */ /* 0x000e64000802017f */
[----:B-1----:R-:W-:Y:S05]  /*89e0*/  @!P1 BRA `(.L_x_173) ;  /* 0x0000000c00989947 */ /* 0x002fea0003800000 */
.L_x_194:
[----:B-1----:R-:W-:Y:S01]  /*89f0*/  PRMT R10, R16, 0x9910, RZ ;  /* 0x00009910100a7816 */ /* 0x002fe200000000ff */
[----:B0-----:R0:W-:Y:S03]  /*8a00*/  @!P2 SYNCS.ARRIVE.TRANS64 RZ, [R19+URZ], R11 ;  /* 0x0000000b13ffa9a7 */ /* 0x0011e6000800003f */
[----:B------:R-:W-:-:S13]  /*8a10*/  ISETP.NE.AND P1, PT, R10, 0x2, PT ;  /* 0x000000020a00780c */ /* 0x000fda0003f25270 */
[----:B0-----:R-:W-:Y:S05]  /*8a20*/  @P1 BRA `(.L_x_174) ;  /* 0x0000000000041947 */ /* 0x001fea0003800000 */
[----:B------:R-:W-:Y:S01]  /*8a30*/  BPT.TRAP 0x1 ;  /* 0x000000040000795c */ /* 0x000fe20000300000 */
.L_x_174:
[----:B------:R-:W-:Y:S05]  /*8a40*/  @P0 BRA `(.L_x_175) ;  /* 0x0000000000040947 */ /* 0x000fea0003800000 */
[----:B------:R-:W-:Y:S01]  /*8a50*/  BPT.TRAP 0x1 ;  /* 0x000000040000795c */ /* 0x000fe20000300000 */
.L_x_175:
[--C-:B------:R-:W-:Y:S01]  /*8a60*/  IMAD R10, R9, 0x8000, R18.reuse ;  /* 0x00008000090a7824 */ /* 0x100fe200078e0212 */
[----:B------:R-:W-:Y:S01]  /*8a70*/  R2UR UR9, R19 ;  /* 0x00000000130972ca */ /* 0x000fe200000e0000 */
[----:B------:R-:W-:Y:S01]  /*8a80*/  IMAD R18, R9, 0x2000, R18 ;  /* 0x0000200009127824 */ /* 0x000fe200078e0212 */
[----:B------:R-:W-:Y:S01]  /*8a90*/  UIADD3 UR4, UP0, UR22, 0xf0, URZ ;  /* 0x000000f016047890 */ /* 0x000fe2000ff1e03f */
[----:B------:R-:W-:Y:S01]  /*8aa0*/  VIADD R7, R7, 0xffffffff ;  /* 0xffffffff07077836 */ /* 0x000fe20000000000 */
[----:B------:R-:W-:Y:S01]  /*8ab0*/  R2UR UR5, R10 ;  /* 0x000000000a0572ca */ /* 0x000fe200000e0000 */
[----:B------:R-:W-:Y:S01]  /*8ac0*/  UIADD3 UR24, UP1, UR22, 0x1f0, URZ ;  /* 0x000001f016187890 */ /* 0x000fe2000ff3e03f */
[----:B------:R-:W-:Y:S01]  /*8ad0*/  R2UR UR8, R18 ;  /* 0x00000000120872ca */ /* 0x000fe200000e0000 */
[----:B------:R-:W-:Y:S01]  /*8ae0*/  VIADD R9, R9, 0x1 ;  /* 0x0000000109097836 */ /* 0x000fe20000000000 */
[----:B------:R-:W-:Y:S01]  /*8af0*/  R2UR UR11, R17 ;  /* 0x00000000110b72ca */ /* 0x000fe200000e0000 */
[----:B------:R-:W-:Y:S01]  /*8b00*/  UIADD3.X UR25, URZ, UR23, URZ, UP1, !UPT ;  /* 0x000000173f197290 */ /* 0x000fe20008ffe43f */
[----:B------:R-:W-:Y:S01]  /*8b10*/  R2UR UR10, R20 ;  /* 0x00000000140a72ca */ /* 0x000fe200000e0000 */
[----:B------:R-:W-:Y:S01]  /*8b20*/  UMOV UR6, 0x0 ;  /* 0x0000000000067882 */ /* 0x000fe20000000000 */
[----:B------:R-:W-:Y:S01]  /*8b30*/  R2UR UR12, R6 ;  /* 0x00000000060c72ca */ /* 0x000fe200000e0000 */
[----:B------:R-:W-:Y:S01]  /*8b40*/  UMOV UR7, 0x10000000 ;  /* 0x1000000000077882 */ /* 0x000fe20000000000 */
[----:B------:R-:W-:Y:S01]  /*8b50*/  R2UR UR19, R14 ;  /* 0x000000000e1372ca */ /* 0x000fe200000e0000 */
[----:B------:R-:W-:Y:S01]  /*8b60*/  VIADD R20, R20, 0x80 ;  /* 0x0000008014147836 */ /* 0x000fe20000000000 */
[----:B------:R-:W-:Y:S01]  /*8b70*/  ISETP.GT.AND P4, PT, R7, 0x1, PT ;  /* 0x000000010700780c */ /* 0x000fe20003f84270 */
[----:B------:R-:W-:Y:S01]  /*8b80*/  UIADD3 UR14, UR5, 0x100, URZ ;  /* 0x00000100050e7890 */ /* 0x000fe2000fffe03f */
[----:B------:R-:W-:Y:S01]  /*8b90*/  ISETP.NE.AND P1, PT, R9, 0x5, PT ;  /* 0x000000050900780c */ /* 0x000fe20003f25270 */
[----:B------:R-:W-:-:S02]  /*8ba0*/  UIADD3.X UR5, URZ, UR23, URZ, UP0, !UPT ;  /* 0x000000173f057290 */ /* 0x000fc400087fe43f */
[----:B------:R-:W-:Y:S01]  /*8bb0*/  UIADD3 UR15, UR8, 0x28100, URZ ;  /* 0x00028100080f7890 */ /* 0x000fe2000fffe03f */
[----:B------:R-:W-:Y:S02]  /*8bc0*/  SEL R11, RZ, 0x1, P1 ;  /* 0x00000001ff0b7807 */ /* 0x000fe40000800000 */
[----:B------:R-:W-:Y:S01]  /*8bd0*/  UMOV UR8, UR14 ;  /* 0x0000000e00087c82 */ /* 0x000fe20008000000 */
[----:B------:R-:W-:Y:S02]  /*8be0*/  SEL R9, R9, RZ, P1 ;  /* 0x000000ff09097207 */ /* 0x000fe40000800000 */
[----:B------:R-:W-:Y:S01]  /*8bf0*/  LOP3.LUT R8, R8, R11, RZ, 0x3c, !PT ;  /* 0x0000000b08087212 */ /* 0x000fe200078e3cff */
[----:B------:R0:W-:Y:S02]  /*8c00*/  UTMALDG.3D [UR8], [UR4], desc[UR6] ;  /* 0x00000608040075b4 */ /* 0x0001e40008011000 */
[----:B0-----:R-:W-:Y:S01]  /*8c10*/  UMOV UR8, UR15 ;  /* 0x0000000f00087c82 */ /* 0x001fe20008000000 */
[----:B------:R-:W-:-:S02]  /*8c20*/  UMOV UR11, UR19 ;  /* 0x00000013000b7c82 */ /* 0x000fc40008000000 */
[----:B------:R0:W-:Y:S02]  /*8c30*/  UTMALDG.3D [UR8], [UR24], desc[UR6] ;  /* 0x00000608180075b4 */ /* 0x0001e40008011000 */
[----:B0-----:R-:W-:Y:S05]  /*8c40*/  @P4 BRA `(.L_x_176) ;  /* 0xfffffffc00484947 */ /* 0x001fea000383ffff */
.L_x_172:
[----:B------:R-:W-:Y:S05]  /*8c50*/  BSYNC B1 ;  /* 0x0000000000017941 */ /* 0x000fea0003800000 */
.L_x_171:
[----:B------:R-:W-:Y:S01]  /*8c60*/  LOP3.LUT P4, RZ, R15, 0xff, RZ, 0xc0, !PT ;  /* 0x000000ff0fff7812 */ /* 0x000fe2000788c0ff */
[----:B------:R-:W-:Y:S01]  /*8c70*/  IMAD.IADD R13, R12, 0x1, R13 ;  /* 0x000000010c0d7824 */ /* 0x000fe200078e020d */
[----:B------:R-:W-:Y:S01]  /*8c80*/  IADD3 R2, P5, R2, UR20, RZ ;  /* 0x0000001402027c10 */ /* 0x000fe2000ffbe0ff */
[----:B------:R-:W-:Y:S01]  /*8c90*/  ULDC.64 UR4, c[0x0][0x650] ;  /* 0x0001940000047ab9 */ /* 0x000fe20000000a00 */
[----:B------:R-:W-:Y:S01]  /*8ca0*/  BSSY B1, `(.L_x_177) ;  /* 0x000006a000017945 */ /* 0x000fe20003800000 */
[----:B------:R-:W-:Y:S01]  /*8cb0*/  IMAD.MOV.U32 R11, RZ, RZ, -0x1 ;  /* 0xffffffffff0b7424 */ /* 0x000fe200078e00ff */
[----:B------:R-:W-:Y:S01]  /*8cc0*/  ISETP.GT.U32.AND P1, PT, R13, 0x4, PT ;  /* 0x000000040d00780c */ /* 0x000fe20003f24070 */
[----:B------:R-:W-:Y:S01]  /*8cd0*/  IMAD.MOV.U32 R14, RZ, RZ, -0x1 ;  /* 0xffffffffff0e7424 */ /* 0x000fe200078e00ff */
[----:B------:R-:W-:Y:S02]  /*8ce0*/  IADD3.X R3, R3, UR13, RZ, P5, !PT ;  /* 0x0000000d03037c10 */ /* 0x000fe4000affe4ff */
[----:B------:R-:W-:-:S02]  /*8cf0*/  ISETP.LT.U32.AND P1, PT, R12, 0x5, P1 ;  /* 0x000000050c00780c */ /* 0x000fc40000f21070 */
[----:B------:R-:W-:Y:S01]  /*8d00*/  PRMT R15, RZ, 0x7610, R15 ;  /* 0x00007610ff0f7816 */ /* 0x000fe2000000000f */
[----:B------:R-:W0:Y:S01]  /*8d10*/  @P4 S2R R7, SR_CgaCtaId ;  /* 0x0000000000074919 */ /* 0x000e220000008800 */
[----:B------:R-:W-:-:S04]  /*8d20*/  @P4 MOV R6, 0x400 ;  /* 0x0000040000064802 */ /* 0x000fc80000000f00 */
[----:B0-----:R-:W-:Y:S01]  /*8d30*/  @P4 LEA R8, R7, R6, 0x18 ;  /* 0x0000000607084211 */ /* 0x001fe200078ec0ff */
[----:B------:R-:W-:Y:S01]  /*8d40*/  IMAD.WIDE.U32 R6, R13, -0x33333333, RZ ;  /* 0xcccccccd0d067825 */ /* 0x000fe200078e00ff */
[----:B------:R-:W-:Y:S02]  /*8d50*/  SEL R6, RZ, 0x1, !P1 ;  /* 0x00000001ff067807 */ /* 0x000fe40004800000 */
[----:B------:R-:W-:Y:S01]  /*8d60*/  ISETP.GE.U32.AND P1, PT, R2, UR4, PT ;  /* 0x0000000402007c0c */ /* 0x000fe2000bf26070 */
[----:B------:R0:W-:Y:S01]  /*8d70*/  @P4 SYNCS.ARRIVE.TRANS64.A1T0 RZ, [R8+URZ+0x68], RZ ;  /* 0x000068ff08ff49a7 */ /* 0x0001e2000810003f */
[----:B------:R-:W-:Y:S02]  /*8d80*/  ISETP.GE.U32.AND P4, PT, R12, 0x5, PT ;  /* 0x000000050c00780c */ /* 0x000fe40003f86070 */
[----:B------:R-:W-:Y:S02]  /*8d90*/  ISETP.GE.U32.AND.EX P1, PT, R3, UR5, PT, P1 ;  /* 0x0000000503007c0c */ /* 0x000fe4000bf26110 */
[----:B------:R-:W-:Y:S01]  /*8da0*/  LOP3.LUT R5, R5, R6, RZ, 0x3c, !PT ;  /* 0x0000000605057212 */ /* 0x000fe200078e3cff */
[----:B------:R-:W-:Y:S01]  /*8db0*/  IMAD.MOV.U32 R6, RZ, RZ, -0x1 ;  /* 0xffffffffff067424 */ /* 0x000fe200078e00ff */
[----:B0-----:R-:W-:-:S02]  /*8dc0*/  SHF.R.U32.HI R8, RZ, 0x2, R7 ;  /* 0x00000002ff087819 */ /* 0x001fc40000011607 */
[----:B------:R-:W-:-:S03]  /*8dd0*/  PRMT R7, RZ, 0x7610, R7 ;  /* 0x00007610ff077816 */ /* 0x000fc60000000007 */
[----:B------:R-:W-:Y:S02]  /*8de0*/  IMAD R13, R8, -0x5, R13 ;  /* 0xfffffffb080d7824 */ /* 0x000fe400078e020d */
[----:B------:R-:W-:Y:S02]  /*8df0*/  @P4 LOP3.LUT R5, R5, 0x1, R8, 0x78, !PT ;  /* 0x0000000105054812 */ /* 0x000fe400078e7808 */
[----:B------:R-:W-:Y:S05]  /*8e00*/  @P1 BRA `(.L_x_178) ;  /* 0x00000004004c1947 */ /* 0x000fea0003800000 */
[----:B------:R-:W-:Y:S01]  /*8e10*/  ULDC.64 UR4, c[0x0][0x628] ;  /* 0x00018a0000047ab9 */ /* 0x000fe20000000a00 */
[----:B------:R-:W0:Y:S01]  /*8e20*/  S2R R17, SR_CTAID.X ;  /* 0x0000000000117919 */ /* 0x000e220000002500 */
[----:B------:R-:W-:Y:S01]  /*8e30*/  ISETP.NE.U32.AND P1, PT, RZ, UR4, PT ;  /* 0x00000004ff007c0c */ /* 0x000fe2000bf25070 */
[----:B------:R-:W-:Y:S01]  /*8e40*/  ULDC UR7, c[0x0][0x630] ;  /* 0x00018c0000077ab9 */ /* 0x000fe20000000800 */
[----:B------:R-:W-:Y:S01]  /*8e50*/  IMAD.MOV.U32 R6, RZ, RZ, R2 ;  /* 0x000000ffff067224 */ /* 0x000fe200078e0002 */
[----:B------:R-:W1:Y:S01]  /*8e60*/  S2R R14, SR_CTAID.Y ;  /* 0x00000000000e7919 */ /* 0x000e620000002600 */
[----:B------:R-:W-:Y:S01]  /*8e70*/  ISETP.NE.AND.EX P1, PT, RZ, UR5, PT, P1 ;  /* 0x00000005ff007c0c */ /* 0x000fe2000bf25310 */
[----:B------:R-:W-:-:S12]  /*8e80*/  IMAD.MOV.U32 R7, RZ, RZ, R3 ;  /* 0x000000ffff077224 */ /* 0x000fd800078e0003 */
[----:B------:R-:W-:Y:S05]  /*8e90*/  @!P1 BRA `(.L_x_179) ;  /* 0x0000000000289947 */ /* 0x000fea0003800000 */
[----:B------:R-:W-:Y:S02]  /*8ea0*/  ULDC UR6, c[0x0][0x634] ;  /* 0x00018d0000067ab9 */ /* 0x000fe40000000800 */
[----:B------:R-:W-:-:S05]  /*8eb0*/  IADD3 R11, P1, R2, UR6, RZ ;  /* 0x00000006020b7c10 */ /* 0x000fca000ff3e0ff */
[----:B------:R-:W-:-:S04]  /*8ec0*/  IMAD.X R19, RZ, RZ, R3, P1 ;  /* 0x000000ffff137224 */ /* 0x000fc800008e0603 */
[----:B------:R-:W-:-:S04]  /*8ed0*/  IMAD.WIDE.U32 R8, R19, UR4, RZ ;  /* 0x0000000413087c25 */ /* 0x000fc8000f8e00ff */
[----:B------:R-:W-:-:S04]  /*8ee0*/  IMAD.WIDE.U32 R8, P1, R11, UR5, R8 ;  /* 0x000000050b087c25 */ /* 0x000fc8000f820008 */
[----:B------:R-:W-:-:S04]  /*8ef0*/  IMAD.WIDE.U32 R10, R11, UR4, RZ ;  /* 0x000000040b0a7c25 */ /* 0x000fc8000f8e00ff */
[----:B------:R-:W-:Y:S01]  /*8f00*/  IMAD.X R7, RZ, RZ, RZ, P1 ;  /* 0x000000ffff077224 */ /* 0x000fe200008e06ff */
[----:B------:R-:W-:Y:S01]  /*8f10*/  IADD3 RZ, P1, R11, R8, RZ ;  /* 0x000000080bff7210 */ /* 0x000fe20007f3e0ff */
[----:B------:R-:W-:-:S04]  /*8f20*/  IMAD.MOV.U32 R6, RZ, RZ, R9 ;  /* 0x000000ffff067224 */ /* 0x000fc800078e0009 */
[----:B------:R-:W-:-:S08]  /*8f30*/  IMAD.WIDE.U32.X R6, R19, UR5, R6, P1 ;  /* 0x0000000513067c25 */ /* 0x000fd000088e0406 */
.L_x_179:
[--C-:B------:R-:W-:Y:S01]  /*8f40*/  SHF.R.U64 R10, R6, UR7, R7.reuse ;  /* 0x00000007060a7c19 */ /* 0x100fe20008001207 */
[----:B------:R-:W-:Y:S01]  /*8f50*/  ULDC.64 UR4, c[0x0][0x620] ;  /* 0x0001880000047ab9 */ /* 0x000fe20000000a00 */
[----:B------:R-:W-:Y:S01]  /*8f60*/  SHF.R.U32.HI R6, RZ, UR7, R7 ;  /* 0x00000007ff067c19 */ /* 0x000fe20008011607 */
[----:B------:R-:W2:Y:S01]  /*8f70*/  LDC R22, c[0x0][0x144] ;  /* 0x00005100ff167b82 */ /* 0x000ea20000000800 */
[----:B------:R-:W-:Y:S01]  /*8f80*/  IADD3 R9, P1, RZ, -R10, RZ ;  /* 0x8000000aff097210 */ /* 0x000fe20007f3e0ff */
[----:B------:R-:W-:Y:S01]  /*8f90*/  ULDC.64 UR8, c[0x0][0x640] ;  /* 0x0001900000087ab9 */ /* 0x000fe20000000a00 */
[----:B0-----:R-:W-:Y:S01]  /*8fa0*/  I2FP.F32.U32 R11, R17 ;  /* 0x00000011000b7245 */ /* 0x001fe20000201000 */
[----:B------:R-:W-:Y:S02]  /*8fb0*/  ULDC UR6, c[0x0][0x608] ;  /* 0x0001820000067ab9 */ /* 0x000fe40000000800 */
[----:B------:R-:W-:Y:S01]  /*8fc0*/  IMAD.X R6, RZ, RZ, ~R6, P1 ;  /* 0x000000ffff067224 */ /* 0x000fe200008e0e06 */
[----:B------:R-:W-:Y:S01]  /*8fd0*/  ISETP.NE.U32.AND P1, PT, RZ, UR8, PT ;  /* 0x00000008ff007c0c */ /* 0x000fe2000bf25070 */
[----:B------:R-:W0:Y:S02]  /*8fe0*/  LDC R19, c[0x0][0x148] ;  /* 0x00005200ff137b82 */ /* 0x000e240000000800 */
[----:B------:R-:W-:Y:S01]  /*8ff0*/  IMAD R8, R6, UR4, RZ ;  /* 0x0000000406087c24 */ /* 0x000fe2000f8e02ff */
[----:B------:R-:W-:Y:S01]  /*9000*/  ISETP.NE.AND.EX P1, PT, RZ, UR9, PT, P1 ;  /* 0x00000009ff007c0c */ /* 0x000fe2000bf25310 */
[----:B------:R-:W-:Y:S01]  /*9010*/  IMAD.WIDE.U32 R6, R9, UR4, R2 ;  /* 0x0000000409067c25 */ /* 0x000fe2000f8e0002 */
[----:B------:R-:W-:-:S03]  /*9020*/  ULDC UR4, c[0x0][0x150] ;  /* 0x0000540000047ab9 */ /* 0x000fc60000000800 */
[----:B------:R-:W-:Y:S02]  /*9030*/  IMAD R9, R9, UR5, R8 ;  /* 0x0000000509097c24 */ /* 0x000fe4000f8e0208 */
[----:B------:R-:W-:Y:S01]  /*9040*/  FMUL R8, R11, UR4 ;  /* 0x000000040b087c20 */ /* 0x000fe20008400000 */
[----:B------:R-:W-:Y:S01]  /*9050*/  ULDC UR4, c[0x0][0x618] ;  /* 0x0001860000047ab9 */ /* 0x000fe20000000800 */
[----:B------:R-:W-:Y:S01]  /*9060*/  ULDC UR5, c[0x0][0x154] ;  /* 0x0000550000057ab9 */ /* 0x000fe20000000800 */
[----:B------:R-:W-:-:S03]  /*9070*/  IMAD.IADD R7, R7, 0x1, R9 ;  /* 0x0000000107077824 */ /* 0x000fc600078e0209 */
[----:B------:R-:W3:Y:S02]  /*9080*/  F2I.U32.TRUNC.NTZ R8, R8 ;  /* 0x0000000800087305 */ /* 0x000ee4000020f000 */
[----:B------:R-:W-:Y:S02]  /*9090*/  SHF.R.U64 R11, R6, UR4, R7 ;  /* 0x00000004060b7c19 */ /* 0x000fe40008001207 */
[----:B-1----:R-:W-:-:S05]  /*90a0*/  I2FP.F32.U32 R6, R14 ;  /* 0x0000000e00067245 */ /* 0x002fca0000201000 */
[----:B------:R-:W-:Y:S01]  /*90b0*/  FMUL R21, R6, UR5 ;  /* 0x0000000506157c20 */ /* 0x000fe20008400000 */
[----:B------:R-:W-:Y:S01]  /*90c0*/  SHF.R.U32.HI R6, RZ, UR4, R7 ;  /* 0x00000004ff067c19 */ /* 0x000fe20008011607 */
[----:B------:R-:W-:-:S03]  /*90d0*/  ULDC UR4, c[0x0][0x658] ;  /* 0x0001960000047ab9 */ /* 0x000fc60000000800 */
[--C-:B------:R-:W-:Y:S01]  /*90e0*/  SHF.R.U64 R20, R11, UR6, R6.reuse ;  /* 0x000000060b147c19 */ /* 0x100fe20008001206 */
[----:B------:R-:W1:Y:S01]  /*90f0*/  F2I.U32.TRUNC.NTZ R21, R21 ;  /* 0x0000001500157305 */ /* 0x000e62000020f000 */
[----:B------:R-:W-:Y:S01]  /*9100*/  SHF.R.U32.HI R7, RZ, UR6, R6 ;  /* 0x00000006ff077c19 */ /* 0x000fe20008011606 */
[----:B---3--:R-:W-:-:S03]  /*9110*/  IMAD.MOV R8, RZ, RZ, -R8 ;  /* 0x000000ffff087224 */ /* 0x008fc600078e0a08 */
[----:B------:R-:W-:Y:S01]  /*9120*/  SHF.R.U64 R18, R20, UR4, R7 ;  /* 0x0000000414127c19 */ /* 0x000fe20008001207 */
[----:B--2---:R-:W-:Y:S01]  /*9130*/  IMAD R17, R22, R8, R17 ;  /* 0x0000000816117224 */ /* 0x004fe200078e0211 */
[----:B------:R-:W-:-:S03]  /*9140*/  SHF.R.U32.HI R23, RZ, UR4, R7 ;  /* 0x00000004ff177c19 */ /* 0x000fc60008011607 */
[----:B------:R-:W-:Y:S02]  /*9150*/  IMAD.MOV.U32 R6, RZ, RZ, R18 ;  /* 0x000000ffff067224 */ /* 0x000fe400078e0012 */
[----:B------:R-:W-:Y:S01]  /*9160*/  IMAD.MOV.U32 R7, RZ, RZ, R23 ;  /* 0x000000ffff077224 */ /* 0x000fe200078e0017 */
[----:B-1----:R-:W-:Y:S06]  /*9170*/  @!P1 BRA `(.L_x_180) ;  /* 0x0000000000289947 */ /* 0x002fec0003800000 */
[----:B------:R-:W-:Y:S02]  /*9180*/  ULDC UR4, c[0x0][0x64c] ;  /* 0x0001930000047ab9 */ /* 0x000fe40000000800 */
[----:B------:R-:W-:-:S05]  /*9190*/  IADD3 R7, P1, R18, UR4, RZ ;  /* 0x0000000412077c10 */ /* 0x000fca000ff3e0ff */
[----:B------:R-:W-:-:S04]  /*91a0*/  IMAD.X R23, RZ, RZ, R23, P1 ;  /* 0x000000ffff177224 */ /* 0x000fc800008e0617 */
[----:B------:R-:W-:-:S04]  /*91b0*/  IMAD.WIDE.U32 R8, R23, UR8, RZ ;  /* 0x0000000817087c25 */ /* 0x000fc8000f8e00ff */
[----:B------:R-:W-:-:S04]  /*91c0*/  IMAD.WIDE.U32 R8, P1, R7, UR9, R8 ;  /* 0x0000000907087c25 */ /* 0x000fc8000f820008 */
[----:B------:R-:W-:-:S04]  /*91d0*/  IMAD.WIDE.U32 R6, R7, UR8, RZ ;  /* 0x0000000807067c25 */ /* 0x000fc8000f8e00ff */
[----:B------:R-:W-:Y:S01]  /*91e0*/  IMAD.MOV.U32 R6, RZ, RZ, R9 ;  /* 0x000000ffff067224 */ /* 0x000fe200078e0009 */
[----:B------:R-:W-:Y:S01]  /*91f0*/  IADD3 RZ, P4, R7, R8, RZ ;  /* 0x0000000807ff7210 */ /* 0x000fe20007f9e0ff */
[----:B------:R-:W-:-:S04]  /*9200*/  IMAD.X R7, RZ, RZ, RZ, P1 ;  /* 0x000000ffff077224 */ /* 0x000fc800008e06ff */
[----:B------:R-:W-:-:S08]  /*9210*/  IMAD.WIDE.U32.X R6, R23, UR9, R6, P4 ;  /* 0x0000000917067c25 */ /* 0x000fd0000a0e0406 */
.L_x_180:
[----:B------:R-:W-:Y:S01]  /*9220*/  ULDC UR4, c[0x0][0x648] ;  /* 0x0001920000047ab9 */ /* 0x000fe20000000800 */
[----:B------:R-:W-:Y:S01]  /*9230*/  LOP3.LUT R20, R20, UR17, RZ, 0xc0, !PT ;  /* 0x0000001114147c12 */ /* 0x000fe2000f8ec0ff */
[----:B------:R-:W-:Y:S01]  /*9240*/  IMAD.MOV R21, RZ, RZ, -R21 ;  /* 0x000000ffff157224 */ /* 0x000fe200078e0a15 */
[----:B------:R-:W-:Y:S01]  /*9250*/  SHF.R.U64 R7, R6, UR4, R7 ;  /* 0x0000000406077c19 */ /* 0x000fe20008001207 */
[----:B------:R-:W-:Y:S01]  /*9260*/  ULDC UR4, c[0x0][0x638] ;  /* 0x00018e0000047ab9 */ /* 0x000fe20000000800 */
[----:B------:R-:W-:Y:S01]  /*9270*/  LOP3.LUT R11, R11, UR16, RZ, 0xc0, !PT ;  /* 0x000000100b0b7c12 */ /* 0x000fe2000f8ec0ff */
[----:B0-----:R-:W-:Y:S01]  /*9280*/  @P3 IMAD R17, R19, R21, R14 ;  /* 0x0000001513113224 */ /* 0x001fe200078e020e */
[----:B------:R-:W-:Y:S01]  /*9290*/  ULDC UR5, c[0x0][0x610] ;  /* 0x0001840000057ab9 */ /* 0x000fe20000000800 */
[----:B------:R-:W-:Y:S02]  /*92a0*/  IMAD.MOV R9, RZ, RZ, -R7 ;  /* 0x000000ffff097224 */ /* 0x000fe400078e0a07 */
[----:B------:R-:W-:-:S02]  /*92b0*/  IMAD R20, R7, UR18, R20 ;  /* 0x0000001207147c24 */ /* 0x000fc4000f8e0214 */
[----:B------:R-:W-:Y:S01]  /*92c0*/  IMAD R18, R9, UR4, R18 ;  /* 0x0000000409127c24 */ /* 0x000fe2000f8e0212 */
[----:B------:R-:W-:Y:S01]  /*92d0*/  ULDC UR4, c[0x0][0x600] ;  /* 0x0001800000047ab9 */ /* 0x000fe20000000800 */
[----:B------:R-:W-:Y:S02]  /*92e0*/  IMAD R17, R20, UR5, R17 ;  /* 0x0000000514117c24 */ /* 0x000fe4000f8e0211 */
[----:B------:R-:W-:Y:S02]  /*92f0*/  IMAD R18, R18, UR4, R11 ;  /* 0x0000000412127c24 */ /* 0x000fe4000f8e020b */
[----:B------:R-:W-:Y:S02]  /*9300*/  IMAD.MOV.U32 R7, RZ, RZ, 0x1 ;  /* 0x00000001ff077424 */ /* 0x000fe400078e00ff */
[----:B------:R-:W-:Y:S01]  /*9310*/  IMAD.MOV.U32 R6, RZ, RZ, R10 ;  /* 0x000000ffff067224 */ /* 0x000fe200078e000a */
[----:B------:R-:W-:Y:S02]  /*9320*/  SEL R14, R18, R17, !P3 ;  /* 0x00000011120e7207 */ /* 0x000fe40005800000 */
[----:B------:R-:W-:-:S07]  /*9330*/  SEL R11, R17, R18, !P3 ;  /* 0x00000012110b7207 */ /* 0x000fce0005800000 */
.L_x_178:
[----:B------:R-:W-:Y:S05]  /*9340*/  BSYNC B1 ;  /* 0x0000000000017941 */ /* 0x000fea0003800000 */
.L_x_177:
[----:B------:R-:W-:-:S13]  /*9350*/  LOP3.LUT P1, RZ, R7, 0xff, RZ, 0xc0, !PT ;  /* 0x000000ff07ff7812 */ /* 0x000fda000782c0ff */
[----:B------:R-:W-:Y:S05]  /*9360*/  @P1 BRA `(.L_x_181) ;  /* 0xfffffff4004c1947 */ /* 0x000fea000383ffff */
[----:B------:R-:W-:Y:S05]  /*9370*/  BSYNC B0 ;  /* 0x0000000000007941 */ /* 0x000fea0003800000 */
.L_x_169:
[----:B------:R-:W-:-:S03]  /*9380*/  UMOV UR4, 0xffffffff ;  /* 0xffffffff00047882 */ /* 0x000fc60000000000 */
[----:B------:R-:W-:Y:S05]  /*9390*/  BRA.DIV UR4, `(.L_x_182) ;  /* 0x0000000604407947 */ /* 0x000fea000b800000 */
[----:B------:R-:W-:-:S13]  /*93a0*/  ELECT P0, URZ, PT ;  /* 0x00000000003f782f */ /* 0x000fda0003800000 */
.L_x_197:
[----:B------:R-:W-:Y:S04]  /*93b0*/  BSSY B0, `(.L_x_183) ;  /* 0x0000034000007945 */ /* 0x000fe80003800000 */
[----:B------:R-:W-:Y:S05]  /*93c0*/  @!P0 BRA `(.L_x_184) ;  /* 0x0000000000c88947 */ /* 0x000fea0003800000 */
[----:B------:R-:W-:-:S04]  /*93d0*/  LOP3.LUT R4, R4, 0x2, RZ, 0xfc, !PT ;  /* 0x0000000204047812 */ /* 0x000fc800078efcff */
[----:B------:R-:W-:-:S13]  /*93e0*/  ISETP.NE.AND P0, PT, R4, 0x3, PT ;  /* 0x000000030400780c */ /* 0x000fda0003f05270 */
[----:B------:R-:W-:Y:S05]  /*93f0*/  @!P0 BRA `(.L_x_185) ;  /* 0x0000000000048947 */ /* 0x000fea0003800000 */
[----:B------:R-:W-:Y:S01]  /*9400*/  BPT.TRAP 0x1 ;  /* 0x000000040000795c */ /* 0x000fe20000300000 */
.L_x_185:
[----:B------:R-:W0:Y:S01]  /*9410*/  S2R R3, SR_CgaCtaId ;  /* 0x0000000000037919 */ /* 0x000e220000008800 */
[----:B------:R-:W-:-:S04]  /*9420*/  MOV R0, 0x400 ;  /* 0x0000040000007802 */ /* 0x000fc80000000f00 */
[----:B0-----:R-:W-:Y:S02]  /*9430*/  LEA R0, R3, R0, 0x18 ;  /* 0x0000000003007211 */ /* 0x001fe400078ec0ff */
[----:B------:R-:W-:-:S03]  /*9440*/  SHF.L.U32 R3, R5, 0x1f, RZ ;  /* 0x0000001f05037819 */ /* 0x000fc600000006ff */
[----:B------:R-:W-:-:S04]  /*9450*/  VIADD R0, R0, 0x28 ;  /* 0x0000002800007836 */ /* 0x000fc80000000000 */
[C---:B------:R-:W-:Y:S02]  /*9460*/  IMAD R6, R13.reuse, 0x8, R0 ;  /* 0x000000080d067824 */ /* 0x040fe400078e0200 */
[----:B------:R-:W-:Y:S02]  /*9470*/  VIADD R13, R13, 0x1 ;  /* 0x000000010d0d7836 */ /* 0x000fe40000000000 */
[----:B------:R-:W0:Y:S03]  /*9480*/  SYNCS.PHASECHK.TRANS64.TRYWAIT P0, [R6+URZ], R3 ;  /* 0x00000003060075a7 */ /* 0x000e26000800017f */
[----:B------:R-:W-:-:S04]  /*9490*/  ISETP.NE.AND P1, PT, R13, 0x5, PT ;  /* 0x000000050d00780c */ /* 0x000fc80003f25270 */
[----:B------:R-:W-:Y:S02]  /*94a0*/  SEL R2, RZ, 0x1, P1 ;  /* 0x00000001ff027807 */ /* 0x000fe40000800000 */
[----:B------:R-:W-:Y:S02]  /*94b0*/  SEL R13, R13, RZ, P1 ;  /* 0x000000ff0d0d7207 */ /* 0x000fe40000800000 */
[----:B------:R-:W-:-:S03]  /*94c0*/  LOP3.LUT R8, R5, R2, RZ, 0x3c, !PT ;  /* 0x0000000205087212 */ /* 0x000fc600078e3cff */
[----:B------:R-:W-:Y:S01]  /*94d0*/  IMAD R7, R13, 0x8, R0 ;  /* 0x000000080d077824 */ /* 0x000fe200078e0200 */
[----:B------:R-:W-:Y:S01]  /*94e0*/  SHF.L.U32 R4, R8, 0x1f, RZ ;  /* 0x0000001f08047819 */ /* 0x000fe200000006ff */
[----:B0-----:R-:W-:Y:S06]  /*94f0*/  @!P0 BRA `(.L_x_186) ;  /* 0x00000004000c8947 */ /* 0x001fec0003800000 */
.L_x_198:
[----:B------:R-:W1:Y:S01]  /*9500*/  SYNCS.PHASECHK.TRANS64.TRYWAIT P0, [R7+URZ], R4 ;  /* 0x00000004070075a7 */ /* 0x000e62000800017f */
[----:B------:R-:W-:-:S05]  /*9510*/  VIADD R2, R13, 0x1 ;  /* 0x000000010d027836 */ /* 0x000fca0000000000 */
[----:B------:R-:W-:-:S04]  /*9520*/  ISETP.NE.AND P1, PT, R2, 0x5, PT ;  /* 0x000000050200780c */ /* 0x000fc80003f25270 */
[----:B0-----:R-:W-:Y:S02]  /*9530*/  SEL R3, RZ, 0x1, P1 ;  /* 0x00000001ff037807 */ /* 0x001fe40000800000 */
[----:B------:R-:W-:Y:S02]  /*9540*/  SEL R9, R2, RZ, P1 ;  /* 0x000000ff02097207 */ /* 0x000fe40000800000 */
[----:B------:R-:W-:-:S03]  /*9550*/  LOP3.LUT R8, R8, R3, RZ, 0x3c, !PT ;  /* 0x0000000308087212 */ /* 0x000fc600078e3cff */
[----:B------:R-:W-:Y:S01]  /*9560*/  IMAD R10, R9, 0x8, R0 ;  /* 0x00000008090a7824 */ /* 0x000fe200078e0200 */
[----:B------:R-:W-:Y:S01]  /*9570*/  SHF.L.U32 R5, R8, 0x1f, RZ ;  /* 0x0000001f08057819 */ /* 0x000fe200000006ff */
[----:B-1----:R-:W-:Y:S06]  /*9580*/  @!P0 BRA `(.L_x_187) ;  /* 0x0000000000fc8947 */ /* 0x002fec0003800000 */
.L_x_199:
[----:B------:R-:W1:Y:S01]  /*9590*/  SYNCS.PHASECHK.TRANS64.TRYWAIT P0, [R10+URZ], R5 ;  /* 0x000000050a0075a7 */ /* 0x000e62000800017f */
[----:B------:R-:W-:-:S05]  /*95a0*/  VIADD R2, R9, 0x1 ;  /* 0x0000000109027836 */ /* 0x000fca0000000000 */
[----:B------:R-:W-:-:S04]  /*95b0*/  ISETP.NE.AND P1, PT, R2, 0x5, PT ;  /* 0x000000050200780c */ /* 0x000fc80003f25270 */
[----:B------:R-:W-:Y:S02]  /*95c0*/  SEL R3, RZ, 0x1, P1 ;  /* 0x00000001ff037807 */ /* 0x000fe40000800000 */
[----:B0-----:R-:W-:Y:S02]  /*95d0*/  SEL R7, R2, RZ, P1 ;  /* 0x000000ff02077207 */ /* 0x001fe40000800000 */
[----:B------:R-:W-:-:S03]  /*95e0*/  LOP3.LUT R9, R8, R3, RZ, 0x3c, !PT ;  /* 0x0000000308097212 */ /* 0x000fc600078e3cff */
[----:B------:R-:W-:Y:S01]  /*95f0*/  IMAD R11, R7, 0x8, R0 ;  /* 0x00000008070b7824 */ /* 0x000fe200078e0200 */
[----:B------:R-:W-:Y:S01]  /*9600*/  SHF.L.U32 R6, R9, 0x1f, RZ ;  /* 0x0000001f09067819 */ /* 0x000fe200000006ff */
[----:B-1----:R-:W-:Y:S06]  /*9610*/  @!P0 BRA `(.L_x_188) ;  /* 0x0000000000ec8947 */ /* 0x002fec0003800000 */
.L_x_200:
[----:B------:R-:W1:Y:S01]  /*9620*/  SYNCS.PHASECHK.TRANS64.TRYWAIT P0, [R11+URZ], R6 ;  /* 0x000000060b0075a7 */ /* 0x000e62000800017f */
[----:B------:R-:W-:-:S05]  /*9630*/  VIADD R2, R7, 0x1 ;  /* 0x0000000107027836 */ /* 0x000fca0000000000 */
[----:B------:R-:W-:-:S04]  /*9640*/  ISETP.NE.AND P1, PT, R2, 0x5, PT ;  /* 0x000000050200780c */ /* 0x000fc80003f25270 */
[----:B------:R-:W-:Y:S02]  /*9650*/  SEL R4, RZ, 0x1, P1 ;  /* 0x00000001ff047807 */ /* 0x000fe40000800000 */
[----:B------:R-:W-:Y:S02]  /*9660*/  SEL R3, R2, RZ, P1 ;  /* 0x000000ff02037207 */ /* 0x000fe40000800000 */
[----:B------:R-:W-:Y:S01]  /*9670*/  LOP3.LUT R4, R9, R4, RZ, 0x3c, !PT ;  /* 0x0000000409047212 */ /* 0x000fe200078e3cff */
[----:B-1----:R-:W-:Y:S06]  /*9680*/  @!P0 BRA `(.L_x_189) ;  /* 0x0000000000e48947 */ /* 0x002fec0003800000 */
.L_x_201:
[----:B------:R-:W-:Y:S01]  /*9690*/  IMAD R3, R3, 0x8, R0 ;  /* 0x0000000803037824 */ /* 0x000fe200078e0200 */
[----:B------:R-:W-:-:S07]  /*96a0*/  SHF.L.U32 R0, R4, 0x1f, RZ ;  /* 0x0000001f04007819 */ /* 0x000fce00000006ff */
.L_x_190:
[----:B--2---:R2:W3:Y:S02]  /*96b0*/  SYNCS.PHASECHK.TRANS64.TRYWAIT P0, [R3+URZ], R0 ;  /* 0x00000000030075a7 */ /* 0x0044e4000800017f */
[----:B---3--:R-:W-:Y:S05]  /*96c0*/  @!P0 NANOSLEEP.SYNCS 0x989680 ;  /* 0x009896800000895d */ /* 0x008fea0003900000 */
[----:B------:R-:W3:Y:S02]  /*96d0*/  @!P0 SYNCS.PHASECHK.TRANS64 P0, [R3+URZ], R0 ;  /* 0x00000000030085a7 */ /* 0x000ee4000800007f */
[----:B---3--:R-:W-:Y:S05]  /*96e0*/  @!P0 BRA `(.L_x_190) ;  /* 0xfffffffc00f08947 */ /* 0x008fea000383ffff */
.L_x_184:
[----:B------:R-:W-:Y:S05]  /*96f0*/  BSYNC B0 ;  /* 0x0000000000007941 */ /* 0x000fea0003800000 */
.L_x_183:
[----:B------:R-:W-:Y:S05]  /*9700*/  EXIT ;  /* 0x000000000000794d */ /* 0x000fea0003800000 */
.L_x_17:
[----:B-1----:R-:W-:-:S04]  /*9710*/  IMAD.U32 R11, RZ, RZ, UR6 ;  /* 0x00000006ff0b7e24 */ /* 0x002fc8000f8e00ff */
[----:B------:R1:W4:Y:S03]  /*9720*/  SYNCS.PHASECHK.TRANS64.TRYWAIT P0, [R11+URZ], R10 ;  /* 0x0000000a0b0075a7 */ /* 0x000326000800017f */
[----:B----4-:R-:W-:Y:S05]  /*9730*/  @!P0 NANOSLEEP.SYNCS 0x989680 ;  /* 0x009896800000895d */ /* 0x010fea0003900000 */
[----:B------:R-:W4:Y:S02]  /*9740*/  @!P0 SYNCS.PHASECHK.TRANS64 P0, [R11+URZ], R10 ;  /* 0x0000000a0b0085a7 */ /* 0x000f24000800007f */
[----:B----4-:R-:W-:Y:S05]  /*9750*/  @!P0 BRA `(.L_x_17) ;  /* 0xfffffffc00ec8947 */ /* 0x010fea000383ffff */
[----:B------:R-:W-:Y:S05]  /*9760*/  BRA `(.L_x_16) ;  /* 0xffffff7c00807947 */ /* 0x000fea000383ffff */
.L_x_23:
[----:B-1----:R-:W-:-:S04]  /*9770*/  IMAD.U32 R12, RZ, RZ, UR14 ;  /* 0x0000000eff0c7e24 */ /* 0x002fc8000f8e00ff */
[----:B------:R1:W4:Y:S03]  /*9780*/  SYNCS.PHASECHK.TRANS64.TRYWAIT P0, [R12+URZ], R11 ;  /* 0x0000000b0c0075a7 */ /* 0x000326000800017f */
[----:B----4-:R-:W-:Y:S05]  /*9790*/  @!P0 NANOSLEEP.SYNCS 0x989680 ;  /* 0x009896800000895d */ /* 0x010fea0003900000 */
[----:B------:R-:W4:Y:S02]  /*97a0*/  @!P0 SYNCS.PHASECHK.TRANS64 P0, [R12+URZ], R11 ;  /* 0x0000000b0c0085a7 */ /* 0x000f24000800007f */
[----:B----4-:R-:W-:Y:S05]  /*97b0*/  @!P0 BRA `(.L_x_23) ;  /* 0xfffffffc00ec8947 */ /* 0x010fea000383ffff */
[----:B------:R-:W-:Y:S05]  /*97c0*/  BRA `(.L_x_22) ;  /* 0xffffff8800347947 */ /* 0x000fea000383ffff */
.L_x_170:
[----:B------:R-:W-:Y:S01]  /*97d0*/  BSSY B1, `(.L_x_191) ;  /* 0x0000006000017945 */ /* 0x000fe20003800000 */
[----:B------:R-:W-:-:S07]  /*97e0*/  IMAD.MOV.U32 R7, RZ, RZ, -0x1 ;  /* 0xffffffffff077424 */ /* 0x000fce00078e00ff */
[----:B------:R-:W-:Y:S05]  /*97f0*/  WARPSYNC.COLLECTIVE R7, `(.L_x_192) ;  /* 0x00000000070c7348 */ /* 0x000fea0003c00000 */
[----:B------:R-:W-:Y:S02]  /*9800*/  ELECT P1, UR62, PT ;  /* 0x00000000003e782f */ /* 0x000fe40003820000 */
[----:B------:R-:W-:Y:S01]  /*9810*/  MOV R7, UR62 ;  /* 0x0000003e00077c02 */ /* 0x000fe20008000f00 */
[----:B------:R-:W-:Y:S10]  /*9820*/  ENDCOLLECTIVE ;  /* 0x000000000000791b */ /* 0x000ff40003800000 */
.L_x_192:
[----:B------:R-:W-:Y:S05]  /*9830*/  BSYNC B1 ;  /* 0x0000000000017941 */ /* 0x000fea0003800000 */
.L_x_191:
[----:B------:R-:W-:Y:S05]  /*9840*/  BRA `(.L_x_193) ;  /* 0xfffffff000207947 */ /* 0x000fea000383ffff */
.L_x_173:
[----:B-1----:R1:W2:Y:S02]  /*9850*/  SYNCS.PHASECHK.TRANS64.TRYWAIT P1, [R19+URZ+0x28], R10 ;  /* 0x0000280a130075a7 */ /* 0x0022a4000802017f */
[----:B--2---:R-:W-:Y:S05]  /*9860*/  @!P1 NANOSLEEP.SYNCS 0x989680 ;  /* 0x009896800000995d */ /* 0x004fea0003900000 */
[----:B------:R-:W2:Y:S02]  /*9870*/  @!P1 SYNCS.PHASECHK.TRANS64 P1, [R19+URZ+0x28], R10 ;  /* 0x0000280a130095a7 */ /* 0x000ea4000802007f */
[----:B--2---:R-:W-:Y:S05]  /*9880*/  @!P1 BRA `(.L_x_173) ;  /* 0xfffffffc00f09947 */ /* 0x004fea000383ffff */
[----:B------:R-:W-:Y:S05]  /*9890*/  BRA `(.L_x_194) ;  /* 0xfffffff000547947 */ /* 0x000fea000383ffff */
.L_x_182:
[----:B------:R-:W-:Y:S01]  /*98a0*/  BSSY B0, `(.L_x_195) ;  /* 0x0000006000007945 */ /* 0x000fe20003800000 */
[----:B------:R-:W-:-:S07]  /*98b0*/  IMAD.MOV.U32 R7, RZ, RZ, -0x1 ;  /* 0xffffffffff077424 */ /* 0x000fce00078e00ff */
[----:B------:R-:W-:Y:S05]  /*98c0*/  WARPSYNC.COLLECTIVE R7, `(.L_x_196) ;  /* 0x00000000070c7348 */ /* 0x000fea0003c00000 */
[----:B------:R-:W-:Y:S02]  /*98d0*/  ELECT P1, UR62, PT ;  /* 0x00000000003e782f */ /* 0x000fe40003820000 */
[----:B------:R-:W-:Y:S01]  /*98e0*/  MOV R7, UR62 ;  /* 0x0000003e00077c02 */ /* 0x000fe20008000f00 */
[----:B------:R-:W-:Y:S10]  /*98f0*/  ENDCOLLECTIVE ;  /* 0x000000000000791b */ /* 0x000ff40003800000 */
.L_x_196:
[----:B------:R-:W-:Y:S05]  /*9900*/  BSYNC B0 ;  /* 0x0000000000007941 */ /* 0x000fea0003800000 */
.L_x_195:
[----:B------:R-:W-:Y:S01]  /*9910*/  PLOP3.LUT P0, PT, P1, PT, PT, 0x80, 0x0 ;  /* 0x000000000000781c */ /* 0x000fe20000f0f070 */
[----:B------:R-:W-:-:S12]  /*9920*/  BRA `(.L_x_197) ;  /* 0xfffffff800a07947 */ /* 0x000fd8000383ffff */
.L_x_186:
[----:B0-----:R0:W1:Y:S02]  /*9930*/  SYNCS.PHASECHK.TRANS64.TRYWAIT P0, [R6+URZ], R3 ;  /* 0x00000003060075a7 */ /* 0x001064000800017f */
[----:B-1----:R-:W-:Y:S05]  /*9940*/  @!P0 NANOSLEEP.SYNCS 0x989680 ;  /* 0x009896800000895d */ /* 0x002fea0003900000 */
[----:B------:R-:W1:Y:S02]  /*9950*/  @!P0 SYNCS.PHASECHK.TRANS64 P0, [R6+URZ], R3 ;  /* 0x00000003060085a7 */ /* 0x000e64000800007f */
[----:B-1----:R-:W-:Y:S05]  /*9960*/  @!P0 BRA `(.L_x_186) ;  /* 0xfffffffc00f08947 */ /* 0x002fea000383ffff */
[----:B------:R-:W-:Y:S05]  /*9970*/  BRA `(.L_x_198) ;  /* 0xfffffff800e07947 */ /* 0x000fea000383ffff */
.L_x_187:
[----:B0-----:R0:W1:Y:S02]  /*9980*/  SYNCS.PHASECHK.TRANS64.TRYWAIT P0, [R7+URZ], R4 ;  /* 0x00000004070075a7 */ /* 0x001064000800017f */
[----:B-1----:R-:W-:Y:S05]  /*9990*/  @!P0 NANOSLEEP.SYNCS 0x989680 ;  /* 0x009896800000895d */ /* 0x002fea0003900000 */
[----:B------:R-:W1:Y:S02]  /*99a0*/  @!P0 SYNCS.PHASECHK.TRANS64 P0, [R7+URZ], R4 ;  /* 0x00000004070085a7 */ /* 0x000e64000800007f */
[----:B-1----:R-:W-:Y:S05]  /*99b0*/  @!P0 BRA `(.L_x_187) ;  /* 0xfffffffc00f08947 */ /* 0x002fea000383ffff */
[----:B------:R-:W-:Y:S05]  /*99c0*/  BRA `(.L_x_199) ;  /* 0xfffffff800f07947 */ /* 0x000fea000383ffff */
.L_x_188:
[----:B0-----:R0:W1:Y:S02]  /*99d0*/  SYNCS.PHASECHK.TRANS64.TRYWAIT P0, [R10+URZ], R5 ;  /* 0x000000050a0075a7 */ /* 0x001064000800017f */
[----:B-1----:R-:W-:Y:S05]  /*99e0*/  @!P0 NANOSLEEP.SYNCS 0x989680 ;  /* 0x009896800000895d */ /* 0x002fea0003900000 */
[----:B------:R-:W1:Y:S02]  /*99f0*/  @!P0 SYNCS.PHASECHK.TRANS64 P0, [R10+URZ], R5 ;  /* 0x000000050a0085a7 */ /* 0x000e64000800007f */
[----:B-1----:R-:W-:Y:S05]  /*9a00*/  @!P0 BRA `(.L_x_188) ;  /* 0xfffffffc00f08947 */ /* 0x002fea000383ffff */
[----:B------:R-:W-:Y:S05]  /*9a10*/  BRA `(.L_x_200) ;  /* 0xfffffffc00007947 */ /* 0x000fea000383ffff */
.L_x_189:
[----:B-1----:R1:W2:Y:S02]  /*9a20*/  SYNCS.PHASECHK.TRANS64.TRYWAIT P0, [R11+URZ], R6 ;  /* 0x000000060b0075a7 */ /* 0x0022a4000800017f */
[----:B--2---:R-:W-:Y:S05]  /*9a30*/  @!P0 NANOSLEEP.SYNCS 0x989680 ;  /* 0x009896800000895d */ /* 0x004fea0003900000 */
[----:B------:R-:W2:Y:S02]  /*9a40*/  @!P0 SYNCS.PHASECHK.TRANS64 P0, [R11+URZ], R6 ;  /* 0x000000060b0085a7 */ /* 0x000ea4000800007f */
[----:B--2---:R-:W-:Y:S05]  /*9a50*/  @!P0 BRA `(.L_x_189) ;  /* 0xfffffffc00f08947 */ /* 0x004fea000383ffff */
[----:B------:R-:W-:Y:S05]  /*9a60*/  BRA `(.L_x_201) ;  /* 0xfffffffc00087947 */ /* 0x000fea000383ffff */
.L_x_202:
[----:B------:R-:W-:-:S00]  /*9a70*/  BRA `(.L_x_202) ;  /* 0xfffffffc00fc7947 */ /* 0x000fc0000383ffff */
[----:B------:R-:W-:-:S00]  /*9a80*/  NOP ;  /* 0x0000000000007918 */ /* 0x000fc00000000000 */
[----:B------:R-:W-:-:S00]  /*9a90*/  NOP ;  /* 0x0000000000007918 */ /* 0x000fc00000000000 */
[----:B------:R-:W-:-:S00]  /*9aa0*/  NOP ;  /* 0x0000000000007918 */ /* 0x000fc00000000000 */
[----:B------:R-:W-:-:S00]  /*9ab0*/  NOP ;  /* 0x0000000000007918 */ /* 0x000fc00000000000 */
[----:B------:R-:W-:-:S00]  /*9ac0*/  NOP ;  /* 0x0000000000007918 */ /* 0x000fc00000000000 */
[----:B------:R-:W-:-:S00]  /*9ad0*/  NOP ;  /* 0x0000000000007918 */ /* 0x000fc00000000000 */
[----:B------:R-:W-:-:S00]  /*9ae0*/  NOP ;  /* 0x0000000000007918 */ /* 0x000fc00000000000 */
[----:B------:R-:W-:-:S00]  /*9af0*/  NOP ;  /* 0x0000000000007918 */ /* 0x000fc00000000000 */
.L_x_203:


//--------------------- .nv.shared._ZN7cutlass13device_kernelINS_4gemm6kernel13GemmUniversalIN4cute5tupleIJiiiiEEENS1_10collective13CollectiveMmaINS1_37MainloopSm90TmaGmmaWarpSpecializedFP8ILi5ENS5_IJNS4_1CILi1EEESB_SB_EEENS1_35KernelTmaWarpSpecializedCooperativeEEENS5_IJNSA_ILi256EEENSA_ILi64EEENSA_ILi128EEEEEENS_12float_e5m2_tENS5_IJlSB_lEEESJ_SK_NS4_8TiledMMAINS4_8MMA_AtomIJNS4_4SM904GMMA30MMA_64x64x32_F32E5M2E5M2_SS_TNILNSO_7ScaleInE1ELSQ_1EEEEEENS4_6LayoutINS5_IJNSA_ILi2EEESB_SB_EEENS5_IJSB_NSA_ILi0EEESW_EEEEENS5_IJNS4_10UnderscoreESZ_SZ_EEEEENS4_13SM90_TMA_LOADENS4_14ComposedLayoutINS4_7SwizzleILi3ELi4ELi3EEENS4_18smem_ptr_flag_bitsILi8EEENST_INS5_IJNSA_ILi8EEESH_EEENS5_IJSH_SB_EEEEEEEvNS4_8identityES12_S1C_vS1D_EENS_8epilogue10collective6detail29Sm90TmaWarpSpecializedAdapterINS1G_15DefaultEpilogueISJ_SK_SK_NS1F_6thread17LinearCombinationISJ_Li1EffLNS1K_9ScaleType4KindE0ELNS_15FloatRoundStyleE2ESJ_EENS1_15EpilogueDefaultEEEEEvvEEEEvNT_6ParamsE --------------------------
	.section	.nv.shared._ZN7cutlass13device_kernelINS_4gemm6kernel13GemmUniversalIN4cute5tupleIJiiiiEEENS1_10collective13CollectiveMmaINS1_37MainloopSm90TmaGmmaWarpSpecializedFP8ILi5ENS5_IJNS4_1CILi1EEESB_SB_EEENS1_35KernelTmaWarpSpecializedCooperativeEEENS5_IJNSA_ILi256EEENSA_ILi64EEENSA_ILi128EEEEEENS_12float_e5m2_tENS5_IJlSB_lEEESJ_SK_NS4_8TiledMMAINS4_8MMA_AtomIJNS4_4SM904GMMA30MMA_64x64x32_F32E5M2E5M2_SS_TNILNSO_7ScaleInE1ELSQ_1EEEEEENS4_6LayoutINS5_IJNSA_ILi2EEESB_SB_EEENS5_IJSB_NSA_ILi0EEESW_EEEEENS5_IJNS4_10UnderscoreESZ_SZ_EEEEENS4_13SM90_TMA_LOADENS4_14ComposedLayoutINS4_7SwizzleILi3ELi4ELi3EEENS4_18smem_ptr_flag_bitsILi8EEENST_INS5_IJNSA_ILi8EEESH_EEENS5_IJSH_SB_EEEEEEEvNS4_8identityES12_S1C_vS1D_EENS_8epilogue10collective6detail29Sm90TmaWarpSpecializedAdapterINS1G_15DefaultEpilogueISJ_SK_SK_NS1F_6thread17LinearCombinationISJ_Li1EffLNS1K_9ScaleType4KindE0ELNS_15FloatRoundStyleE2ESJ_EENS1_15EpilogueDefaultEEEEEvvEEEEvNT_6ParamsE,"aw",@nobits
	.sectionflags	@""
	.align	16
	.zero		1024


//--------------------- .nv.shared.reserved.0     --------------------------
	.section	.nv.shared.reserved.0,"aw",@nobits
	.weak		__nv_reservedSMEM_offset_0_alias
	.size		__nv_reservedSMEM_offset_0_alias, 0, 0
	.other		__nv_reservedSMEM_offset_0_alias,@"STO_CUDA_RESERVED_SHARED STV_DEFAULT"
__nv_reservedSMEM_offset_0_alias:
	.zero		0


//--------------------- .nv.global                --------------------------
	.section	.nv.global,"aw",@nobits
.nv.global:
	.type		_ZN40_INTERNAL_c628b5f6_4_k_cu_8f251f53_235874cute1_E,@object
	.size		_ZN40_INTERNAL_c628b5f6_4_k_cu_8f251f53_235874cute1_E,(_ZN40_INTERNAL_c628b5f6_4_k_cu_8f251f53_235874cuda3std3__45__cpo6cbeginE - _ZN40_INTERNAL_c628b5f6_4_k_cu_8f251f53_235874cute1_E)
_ZN40_INTERNAL_c628b5f6_4_k_cu_8f251f53_235874cute1_E:
	.zero		1
	.type		_ZN40_INTERNAL_c628b5f6_4_k_cu_8f251f53_235874cuda3std3__45__cpo6cbeginE,@object
	.size		_ZN40_INTERNAL_c628b5f6_4_k_cu_8f251f53_235874cuda3std3__45__cpo6cbeginE,(_ZN40_INTERNAL_c628b5f6_4_k_cu_8f251f53_235874cuda3std3__48in_placeE - _ZN40_INTERNAL_c628b5f6_4_k_cu_8f251f53_235874cuda3std3__45__cpo6cbeginE)
_ZN40_INTERNAL_c628b5f6_4_k_cu_8f251f53_235874cuda3std3__45__cpo6cbeginE:
	.zero		1
	.type		_ZN40_INTERNAL_c628b5f6_4_k_cu_8f251f53_235874cuda3std3__48in_placeE,@object
	.size		_ZN40_INTERNAL_c628b5f6_4_k_cu_8f251f53_235874cuda3std3__48in_placeE,(_ZN40_INTERNAL_c628b5f6_4_k_cu_8f251f53_235874cuda3std6ranges3__45__cpo9iter_moveE - _ZN40_INTERNAL_c628b5f6_4_k_cu_8f251f53_235874cuda3std3__48in_placeE)
_ZN40_INTERNAL_c628b5f6_4_k_cu_8f251f53_235874cuda3std3__48in_placeE:
	.zero		1
	.type		_ZN40_INTERNAL_c628b5f6_4_k_cu_8f251f53_235874cuda3std6ranges3__45__cpo9iter_moveE,@object
	.size		_ZN40_INTERNAL_c628b5f6_4_k_cu_8f251f53_235874cuda3std6ranges3__45__cpo9iter_moveE,(_ZN40_INTERNAL_c628b5f6_4_k_cu_8f251f53_235874cuda3std3__45__cpo5beginE - _ZN40_INTERNAL_c628b5f6_4_k_cu_8f251f53_235874cuda3std6ranges3__45__cpo9iter_moveE)
_ZN40_INTERNAL_c628b5f6_4_k_cu_8f251f53_235874cuda3std6ranges3__45__cpo9iter_moveE:
	.zero		1
	.type		_ZN40_INTERNAL_c628b5f6_4_k_cu_8f251f53_235874cuda3std3__45__cpo5beginE,@object
	.size		_ZN40_INTERNAL_c628b5f6_4_k_cu_8f251f53_235874cuda3std3__45__cpo5beginE,(_ZN40_INTERNAL_c628b5f6_4_k_cu_8f251f53_235874cuda3std3__442_GLOBAL__N__c628b5f6_4_k_cu_8f251f53_235876ignoreE - _ZN40_INTERNAL_c628b5f6_4_k_cu_8f251f53_235874cuda3std3__45__cpo5beginE)
_ZN40_INTERNAL_c628b5f6_4_k_cu_8f251f53_235874cuda3std3__45__cpo5beginE:
	.zero		1
	.type		_ZN40_INTERNAL_c628b5f6_4_k_cu_8f251f53_235874cuda3std3__442_GLOBAL__N__c628b5f6_4_k_cu_8f251f53_235876ignoreE,@object
	.size		_ZN40_INTERNAL_c628b5f6_4_k_cu_8f251f53_235874cuda3std3__442_GLOBAL__N__c628b5f6_4_k_cu_8f251f53_235876ignoreE,(_ZN40_INTERNAL_c628b5f6_4_k_cu_8f251f53_235874cute7productE - _ZN40_INTERNAL_c628b5f6_4_k_cu_8f251f53_235874cuda3std3__442_GLOBAL__N__c628b5f6_4_k_cu_8f251f53_235876ignoreE)
_ZN40_INTERNAL_c628b5f6_4_k_cu_8f251f53_235874cuda3std3__442_GLOBAL__N__c628b5f6_4_k_cu_8f251f53_235876ignoreE:
	.zero		1
	.type		_ZN40_INTERNAL_c628b5f6_4_k_cu_8f251f53_235874cute7productE,@object
	.size		_ZN40_INTERNAL_c628b5f6_4_k_cu_8f251f53_235874cute7productE,(_ZN40_INTERNAL_c628b5f6_4_k_cu_8f251f53_235874cuda3std3__45__cpo3endE - _ZN40_INTERNAL_c628b5f6_4_k_cu_8f251f53_235874cute7productE)
_ZN40_INTERNAL_c628b5f6_4_k_cu_8f251f53_235874cute7productE:
	.zero		1
	.type		_ZN40_INTERNAL_c628b5f6_4_k_cu_8f251f53_235874cuda3std3__45__cpo3endE,@object
	.size		_ZN40_INTERNAL_c628b5f6_4_k_cu_8f251f53_235874cuda3std3__45__cpo3endE,(_ZN40_INTERNAL_c628b5f6_4_k_cu_8f251f53_235874cuda3std3__419piecewise_constructE - _ZN40_INTERNAL_c628b5f6_4_k_cu_8f251f53_235874cuda3std3__45__cpo3endE)
_ZN40_INTERNAL_c628b5f6_4_k_cu_8f251f53_235874cuda3std3__45__cpo3endE:
	.zero		1
	.type		_ZN40_INTERNAL_c628b5f6_4_k_cu_8f251f53_235874cuda3std3__419piecewise_constructE,@object
	.size		_ZN40_INTERNAL_c628b5f6_4_k_cu_8f251f53_235874cuda3std3__419piecewise_constructE,(_ZN40_INTERNAL_c628b5f6_4_k_cu_8f251f53_235874cuda3std3__45__cpo4cendE - _ZN40_INTERNAL_c628b5f6_4_k_cu_8f251f53_235874cuda3std3__419piecewise_constructE)
_ZN40_INTERNAL_c628b5f6_4_k_cu_8f251f53_235874cuda3std3__419piecewise_constructE:
	.zero		1
	.type		_ZN40_INTERNAL_c628b5f6_4_k_cu_8f251f53_235874cuda3std3__45__cpo4cendE,@object
	.size		_ZN40_INTERNAL_c628b5f6_4_k_cu_8f251f53_235874cuda3std3__45__cpo4cendE,(_ZN40_INTERNAL_c628b5f6_4_k_cu_8f251f53_235874cuda3std6ranges3__45__cpo4swapE - _ZN40_INTERNAL_c628b5f6_4_k_cu_8f251f53_235874cuda3std3__45__cpo4cendE)
_ZN40_INTERNAL_c628b5f6_4_k_cu_8f251f53_235874cuda3std3__45__cpo4cendE:
	.zero		1
	.type		_ZN40_INTERNAL_c628b5f6_4_k_cu_8f251f53_235874cuda3std6ranges3__45__cpo4swapE,@object
	.size		_ZN40_INTERNAL_c628b5f6_4_k_cu_8f251f53_235874cuda3std6ranges3__45__cpo4swapE,(.L_7 - _ZN40_INTERNAL_c628b5f6_4_k_cu_8f251f53_235874cuda3std6ranges3__45__cpo4swapE)
_ZN40_INTERNAL_c628b5f6_4_k_cu_8f251f53_235874cuda3std6ranges3__45__cpo4swapE:
	.zero		1
.L_7:


//--------------------- .nv.constant0._ZN7cutlass13device_kernelINS_4gemm6kernel13GemmUniversalIN4cute5tupleIJiiiiEEENS1_10collective13CollectiveMmaINS1_37MainloopSm90TmaGmmaWarpSpecializedFP8ILi5ENS5_IJNS4_1CILi1EEESB_SB_EEENS1_35KernelTmaWarpSpecializedCooperativeEEENS5_IJNSA_ILi256EEENSA_ILi64EEENSA_ILi128EEEEEENS_12float_e5m2_tENS5_IJlSB_lEEESJ_SK_NS4_8TiledMMAINS4_8MMA_AtomIJNS4_4SM904GMMA30MMA_64x64x32_F32E5M2E5M2_SS_TNILNSO_7ScaleInE1ELSQ_1EEEEEENS4_6LayoutINS5_IJNSA_ILi2EEESB_SB_EEENS5_IJSB_NSA_ILi0EEESW_EEEEENS5_IJNS4_10UnderscoreESZ_SZ_EEEEENS4_13SM90_TMA_LOADENS4_14ComposedLayoutINS4_7SwizzleILi3ELi4ELi3EEENS4_18smem_ptr_flag_bitsILi8EEENST_INS5_IJNSA_ILi8EEESH_EEENS5_IJSH_SB_EEEEEEEvNS4_8identityES12_S1C_vS1D_EENS_8epilogue10collective6detail29Sm90TmaWarpSpecializedAdapterINS1G_15DefaultEpilogueISJ_SK_SK_NS1F_6thread17LinearCombinationISJ_Li1EffLNS1K_9ScaleType4KindE0ELNS_15FloatRoundStyleE2ESJ_EENS1_15EpilogueDefaultEEEEEvvEEEEvNT_6ParamsE --------------------------
	.section	.nv.constant0._ZN7cutlass13device_kernelINS_4gemm6kernel13GemmUniversalIN4cute5tupleIJiiiiEEENS1_10collective13CollectiveMmaINS1_37MainloopSm90TmaGmmaWarpSpecializedFP8ILi5ENS5_IJNS4_1CILi1EEESB_SB_EEENS1_35KernelTmaWarpSpecializedCooperativeEEENS5_IJNSA_ILi256EEENSA_ILi64EEENSA_ILi128EEEEEENS_12float_e5m2_tENS5_IJlSB_lEEESJ_SK_NS4_8TiledMMAINS4_8MMA_AtomIJNS4_4SM904GMMA30MMA_64x64x32_F32E5M2E5M2_SS_TNILNSO_7ScaleInE1ELSQ_1EEEEEENS4_6LayoutINS5_IJNSA_ILi2EEESB_SB_EEENS5_IJSB_NSA_ILi0EEESW_EEEEENS5_IJNS4_10UnderscoreESZ_SZ_EEEEENS4_13SM90_TMA_LOADENS4_14ComposedLayoutINS4_7SwizzleILi3ELi4ELi3EEENS4_18smem_ptr_flag_bitsILi8EEENST_INS5_IJNSA_ILi8EEESH_EEENS5_IJSH_SB_EEEEEEEvNS4_8identityES12_S1C_vS1D_EENS_8epilogue10collective6detail29Sm90TmaWarpSpecializedAdapterINS1G_15DefaultEpilogueISJ_SK_SK_NS1F_6thread17LinearCombinationISJ_Li1EffLNS1K_9ScaleType4KindE0ELNS_15FloatRoundStyleE2ESJ_EENS1_15EpilogueDefaultEEEEEvvEEEEvNT_6ParamsE,"a",@progbits
	.sectionflags	@""
	.align	4
.nv.constant0._ZN7cutlass13device_kernelINS_4gemm6kernel13GemmUniversalIN4cute5tupleIJiiiiEEENS1_10collective13CollectiveMmaINS1_37MainloopSm90TmaGmmaWarpSpecializedFP8ILi5ENS5_IJNS4_1CILi1EEESB_SB_EEENS1_35KernelTmaWarpSpecializedCooperativeEEENS5_IJNSA_ILi256EEENSA_ILi64EEENSA_ILi128EEEEEENS_12float_e5m2_tENS5_IJlSB_lEEESJ_SK_NS4_8TiledMMAINS4_8MMA_AtomIJNS4_4SM904GMMA30MMA_64x64x32_F32E5M2E5M2_SS_TNILNSO_7ScaleInE1ELSQ_1EEEEEENS4_6LayoutINS5_IJNSA_ILi2EEESB_SB_EEENS5_IJSB_NSA_ILi0EEESW_EEEEENS5_IJNS4_10UnderscoreESZ_SZ_EEEEENS4_13SM90_TMA_LOADENS4_14ComposedLayoutINS4_7SwizzleILi3ELi4ELi3EEENS4_18smem_ptr_flag_bitsILi8EEENST_INS5_IJNSA_ILi8EEESH_EEENS5_IJSH_SB_EEEEEEEvNS4_8identityES12_S1C_vS1D_EENS_8epilogue10collective6detail29Sm90TmaWarpSpecializedAdapterINS1G_15DefaultEpilogueISJ_SK_SK_NS1F_6thread17LinearCombinationISJ_Li1EffLNS1K_9ScaleType4KindE0ELNS_15FloatRoundStyleE2ESJ_EENS1_15EpilogueDefaultEEEEEvvEEEEvNT_6ParamsE:
	.zero		1664


//--------------------- SYMBOLS --------------------------

	.type		.nv.reservedSmem.offset0,@object
	.size		.nv.reservedSmem.offset0,0x4
